	.target	sm_90a

	.elftype	@"ET_EXEC"


//--------------------- .note.nv.tkinfo           --------------------------
	.section	.note.nv.tkinfo,"",@"SHT_NOTE"
	.sectionflags	@"SHF_NOTE_NV_TKINFO"
	.tkinfo
        /*0018*/ 	.word	0x00000002
        /*0030*/ 	.string	""
        /*0030*/ 	.string	"ptxas"
        /*0030*/ 	.string	"Cuda compilation tools, release 13.0, V13.0.88"
        /*0030*/ 	.string	"Build cuda_13.0.r13.0/compiler.36424714_0"
        /*0030*/ 	.string	"-arch sm_90a -m 64 "



//--------------------- .note.nv.cuinfo           --------------------------
	.section	.note.nv.cuinfo,"",@"SHT_NOTE"
	.sectionflags	@"SHF_NOTE_NV_CUINFO"
        /*0018*/ 	.short	0x0002
        /*001a*/ 	.short	0x005a
        /*001c*/ 	.short	0x0082
	.zero		2


//--------------------- .nv.info                  --------------------------
	.section	.nv.info,"",@"SHT_CUDA_INFO"
	.align	4


	//----- nvinfo : EIATTR_REGCOUNT
	.align		4
        /*0000*/ 	.byte	0x04, 0x2f
        /*0002*/ 	.short	(.L_12 - .L_11)
	.align		4
.L_11:
        /*0004*/ 	.word	index@(_ZN7cutlass13device_kernelINS_4gemm6kernel13GemmUniversalIN4cute5tupleIJiiiiEEENS1_10collective13CollectiveMmaINS1_37MainloopSm90TmaGmmaWarpSpecializedFP8ILi22ENS5_IJNS4_1CILi1EEENSA_ILi2EEESB_EEENS1_32KernelTmaWarpSpecializedPingpongEEENS5_IJNSA_ILi64EEENSA_ILi256EEENSA_ILi32EEEEEENS_12float_e4m3_tENS5_IJlSB_lEEESK_SL_NS4_8TiledMMAINS4_8MMA_AtomIJNS4_4SM904GMMA31MMA_64x256x32_F32E4M3E4M3_SS_TNILNSP_7ScaleInE1ELSR_1EEEEEENS4_6LayoutINS5_IJSB_SB_SB_EEENS5_IJNSA_ILi0EEESW_SW_EEEEENS5_IJNS4_10UnderscoreESZ_SZ_EEEEENS4_23SM90_TMA_LOAD_MULTICASTENS4_14ComposedLayoutINS4_7SwizzleILi1ELi4ELi3EEENS4_18smem_ptr_flag_bitsILi8EEENSU_INS5_IJNSA_ILi8EEESI_EEENS5_IJSI_SB_EEEEEEEvNS4_8identityENS4_13SM90_TMA_LOADES1C_vS1D_EENS_8epilogue10collective6detail29Sm90TmaWarpSpecializedAdapterINS1H_15DefaultEpilogueISK_SL_SL_NS1G_6thread17LinearCombinationISK_Li1EffLNS1L_9ScaleType4KindE0ELNS_15FloatRoundStyleE2ESK_EENS1_15EpilogueDefaultEEEEEvvEEEEvNT_6ParamsE)
        /*0008*/ 	.word	0x000000a8


	//----- nvinfo : EIATTR_FRAME_SIZE
	.align		4
.L_12:
        /*000c*/ 	.byte	0x04, 0x11
        /*000e*/ 	.short	(.L_14 - .L_13)
	.align		4
.L_13:
        /*0010*/ 	.word	index@(_ZN7cutlass13device_kernelINS_4gemm6kernel13GemmUniversalIN4cute5tupleIJiiiiEEENS1_10collective13CollectiveMmaINS1_37MainloopSm90TmaGmmaWarpSpecializedFP8ILi22ENS5_IJNS4_1CILi1EEENSA_ILi2EEESB_EEENS1_32KernelTmaWarpSpecializedPingpongEEENS5_IJNSA_ILi64EEENSA_ILi256EEENSA_ILi32EEEEEENS_12float_e4m3_tENS5_IJlSB_lEEESK_SL_NS4_8TiledMMAINS4_8MMA_AtomIJNS4_4SM904GMMA31MMA_64x256x32_F32E4M3E4M3_SS_TNILNSP_7ScaleInE1ELSR_1EEEEEENS4_6LayoutINS5_IJSB_SB_SB_EEENS5_IJNSA_ILi0EEESW_SW_EEEEENS5_IJNS4_10UnderscoreESZ_SZ_EEEEENS4_23SM90_TMA_LOAD_MULTICASTENS4_14ComposedLayoutINS4_7SwizzleILi1ELi4ELi3EEENS4_18smem_ptr_flag_bitsILi8EEENSU_INS5_IJNSA_ILi8EEESI_EEENS5_IJSI_SB_EEEEEEEvNS4_8identityENS4_13SM90_TMA_LOADES1C_vS1D_EENS_8epilogue10collective6detail29Sm90TmaWarpSpecializedAdapterINS1H_15DefaultEpilogueISK_SL_SL_NS1G_6thread17LinearCombinationISK_Li1EffLNS1L_9ScaleType4KindE0ELNS_15FloatRoundStyleE2ESK_EENS1_15EpilogueDefaultEEEEEvvEEEEvNT_6ParamsE)
        /*0014*/ 	.word	0x00000118


	//----- nvinfo : EIATTR_MIN_STACK_SIZE
	.align		4
.L_14:
        /*0018*/ 	.byte	0x04, 0x12
        /*001a*/ 	.short	(.L_16 - .L_15)
	.align		4
.L_15:
        /*001c*/ 	.word	index@(_ZN7cutlass13device_kernelINS_4gemm6kernel13GemmUniversalIN4cute5tupleIJiiiiEEENS1_10collective13CollectiveMmaINS1_37MainloopSm90TmaGmmaWarpSpecializedFP8ILi22ENS5_IJNS4_1CILi1EEENSA_ILi2EEESB_EEENS1_32KernelTmaWarpSpecializedPingpongEEENS5_IJNSA_ILi64EEENSA_ILi256EEENSA_ILi32EEEEEENS_12float_e4m3_tENS5_IJlSB_lEEESK_SL_NS4_8TiledMMAINS4_8MMA_AtomIJNS4_4SM904GMMA31MMA_64x256x32_F32E4M3E4M3_SS_TNILNSP_7ScaleInE1ELSR_1EEEEEENS4_6LayoutINS5_IJSB_SB_SB_EEENS5_IJNSA_ILi0EEESW_SW_EEEEENS5_IJNS4_10UnderscoreESZ_SZ_EEEEENS4_23SM90_TMA_LOAD_MULTICASTENS4_14ComposedLayoutINS4_7SwizzleILi1ELi4ELi3EEENS4_18smem_ptr_flag_bitsILi8EEENSU_INS5_IJNSA_ILi8EEESI_EEENS5_IJSI_SB_EEEEEEEvNS4_8identityENS4_13SM90_TMA_LOADES1C_vS1D_EENS_8epilogue10collective6detail29Sm90TmaWarpSpecializedAdapterINS1H_15DefaultEpilogueISK_SL_SL_NS1G_6thread17LinearCombinationISK_Li1EffLNS1L_9ScaleType4KindE0ELNS_15FloatRoundStyleE2ESK_EENS1_15EpilogueDefaultEEEEEvvEEEEvNT_6ParamsE)
        /*0020*/ 	.word	0x00000118
.L_16:


//--------------------- .nv.compat                --------------------------
	.section	.nv.compat,"",@"SHT_CUDA_COMPAT_INFO"
	.align	4
        /*0000*/ 	.byte	0x02, 0x09, 0x01, 0x00, 0x02, 0x02, 0x04, 0x00, 0x02, 0x05, 0x05, 0x00, 0x03, 0x07, 0x01, 0x01
        /*0010*/ 	.byte	0x02, 0x03, 0x01, 0x00, 0x02, 0x06, 0x01, 0x00, 0x04, 0x0b, 0x08, 0x00, 0x00, 0x00, 0x00, 0x00
        /*0020*/ 	.byte	0x00, 0x00, 0x00, 0x00


//--------------------- .nv.info._ZN7cutlass13device_kernelINS_4gemm6kernel13GemmUniversalIN4cute5tupleIJiiiiEEENS1_10collective13CollectiveMmaINS1_37MainloopSm90TmaGmmaWarpSpecializedFP8ILi22ENS5_IJNS4_1CILi1EEENSA_ILi2EEESB_EEENS1_32KernelTmaWarpSpecializedPingpongEEENS5_IJNSA_ILi64EEENSA_ILi256EEENSA_ILi32EEEEEENS_12float_e4m3_tENS5_IJlSB_lEEESK_SL_NS4_8TiledMMAINS4_8MMA_AtomIJNS4_4SM904GMMA31MMA_64x256x32_F32E4M3E4M3_SS_TNILNSP_7ScaleInE1ELSR_1EEEEEENS4_6LayoutINS5_IJSB_SB_SB_EEENS5_IJNSA_ILi0EEESW_SW_EEEEENS5_IJNS4_10UnderscoreESZ_SZ_EEEEENS4_23SM90_TMA_LOAD_MULTICASTENS4_14ComposedLayoutINS4_7SwizzleILi1ELi4ELi3EEENS4_18smem_ptr_flag_bitsILi8EEENSU_INS5_IJNSA_ILi8EEESI_EEENS5_IJSI_SB_EEEEEEEvNS4_8identityENS4_13SM90_TMA_LOADES1C_vS1D_EENS_8epilogue10collective6detail29Sm90TmaWarpSpecializedAdapterINS1H_15DefaultEpilogueISK_SL_SL_NS1G_6thread17LinearCombinationISK_Li1EffLNS1L_9ScaleType4KindE0ELNS_15FloatRoundStyleE2ESK_EENS1_15EpilogueDefaultEEEEEvvEEEEvNT_6ParamsE --------------------------
	.section	.nv.info._ZN7cutlass13device_kernelINS_4gemm6kernel13GemmUniversalIN4cute5tupleIJiiiiEEENS1_10collective13CollectiveMmaINS1_37MainloopSm90TmaGmmaWarpSpecializedFP8ILi22ENS5_IJNS4_1CILi1EEENSA_ILi2EEESB_EEENS1_32KernelTmaWarpSpecializedPingpongEEENS5_IJNSA_ILi64EEENSA_ILi256EEENSA_ILi32EEEEEENS_12float_e4m3_tENS5_IJlSB_lEEESK_SL_NS4_8TiledMMAINS4_8MMA_AtomIJNS4_4SM904GMMA31MMA_64x256x32_F32E4M3E4M3_SS_TNILNSP_7ScaleInE1ELSR_1EEEEEENS4_6LayoutINS5_IJSB_SB_SB_EEENS5_IJNSA_ILi0EEESW_SW_EEEEENS5_IJNS4_10UnderscoreESZ_SZ_EEEEENS4_23SM90_TMA_LOAD_MULTICASTENS4_14ComposedLayoutINS4_7SwizzleILi1ELi4ELi3EEENS4_18smem_ptr_flag_bitsILi8EEENSU_INS5_IJNSA_ILi8EEESI_EEENS5_IJSI_SB_EEEEEEEvNS4_8identityENS4_13SM90_TMA_LOADES1C_vS1D_EENS_8epilogue10collective6detail29Sm90TmaWarpSpecializedAdapterINS1H_15DefaultEpilogueISK_SL_SL_NS1G_6thread17LinearCombinationISK_Li1EffLNS1L_9ScaleType4KindE0ELNS_15FloatRoundStyleE2ESK_EENS1_15EpilogueDefaultEEEEEvvEEEEvNT_6ParamsE,"",@"SHT_CUDA_INFO"
	.sectionflags	@""
	.align	4


	//----- nvinfo : EIATTR_CUDA_API_VERSION
	.align		4
        /*0000*/ 	.byte	0x04, 0x37
        /*0002*/ 	.short	(.L_18 - .L_17)
.L_17:
        /*0004*/ 	.word	0x00000082


	//----- nvinfo : EIATTR_KPARAM_INFO
	.align		4
.L_18:
        /*0008*/ 	.byte	0x04, 0x17
        /*000a*/ 	.short	(.L_20 - .L_19)
.L_19:
        /*000c*/ 	.word	0x00000000
        /*0010*/ 	.short	0x0000
        /*0012*/ 	.short	0x0070
        /*0014*/ 	.byte	0x00, 0xf0, 0x01, 0x10


	//----- nvinfo : EIATTR_SPARSE_MMA_MASK
	.align		4
.L_20:
        /*0018*/ 	.byte	0x03, 0x50
        /*001a*/ 	.short	0x0000


	//----- nvinfo : EIATTR_MAXREG_COUNT
	.align		4
        /*001c*/ 	.byte	0x03, 0x1b
        /*001e*/ 	.short	0x00a8


	//----- nvinfo : EIATTR_NUM_BARRIERS
	.align		4
        /*0020*/ 	.byte	0x02, 0x4c
        /*0022*/ 	.byte	0x01
	.zero		1


	//----- nvinfo : EIATTR_ANNOTATIONS
	.align		4
        /*0024*/ 	.byte	0x04, 0x55
        /*0026*/ 	.short	(.L_22 - .L_21)


	//   ....[0]....
.L_21:
        /*0028*/ 	.word	0x00000001
        /*002c*/ 	.byte	0x30, 0x09, 0x00, 0x00, 0x01, 0x00, 0x00, 0x00, 0x30, 0x10, 0x00, 0x00, 0x01, 0x00, 0x00, 0x00
        /* <DEDUP_REMOVED lines=208> */
        /*0d3c*/ 	.byte	0xc0, 0x0d, 0x01, 0x00, 0x01, 0x00, 0x00, 0x00, 0x10, 0x0e, 0x01, 0x00


	//----- nvinfo : EIATTR_MERCURY_ISA_VERSION
	.align		4
.L_22:
        /*0d48*/ 	.byte	0x03, 0x5f
        /*0d4a*/ 	.short	0x0101


	//----- nvinfo : EIATTR_INT_WARP_WIDE_INSTR_OFFSETS
	.align		4
        /*0d4c*/ 	.byte	0x04, 0x31
        /*0d4e*/ 	.short	(.L_24 - .L_23)


	//   ....[0]....
.L_23:
        /*0d50*/ 	.word	0x000007f0


	//   ....[1]....
        /*0d54*/ 	.word	0x00000800


	//   ....[2]....
        /*0d58*/ 	.word	0x00000840


	//   ....[3]....
        /*0d5c*/ 	.word	0x00000870


	//   ....[4]....
        /*0d60*/ 	.word	0x00000880


	//   ....[5]....
        /*0d64*/ 	.word	0x000008c0


	//   ....[6]....
        /*0d68*/ 	.word	0x000009f0


	//   ....[7]....
        /*0d6c*/ 	.word	0x00000a20


	//   ....[8]....
        /*0d70*/ 	.word	0x00005760


	//----- nvinfo : EIATTR_COOP_GROUP_MASK_REGIDS
	.align		4
.L_24:
        /*0d74*/ 	.byte	0x04, 0x29
        /*0d76*/ 	.short	(.L_26 - .L_25)


	//   ....[0]....
.L_25:
        /*0d78*/ 	.word	0xffffffff


	//   ....[1]....
        /*0d7c*/ 	.word	0xffffffff


	//   ....[2]....
        /*0d80*/ 	.word	0xffffffff


	//   ....[3]....
        /*0d84*/ 	.word	0xffffffff


	//   ....[4]....
        /*0d88*/ 	.word	0xffffffff


	//   ....[5]....
        /*0d8c*/ 	.word	0xffffffff


	//   ....[6]....
        /*0d90*/ 	.word	0xffffffff


	//----- nvinfo : EIATTR_COOP_GROUP_INSTR_OFFSETS
	.align		4
.L_26:
        /*0d94*/ 	.byte	0x04, 0x28
        /*0d96*/ 	.short	(.L_28 - .L_27)


	//   ....[0]....
.L_27:
        /*0d98*/ 	.word	0x00000070


	//   ....[1]....
        /*0d9c*/ 	.word	0x00000090


	//   ....[2]....
        /*0da0*/ 	.word	0x00000190


	//   ....[3]....
        /*0da4*/ 	.word	0x00000620


	//   ....[4]....
        /*0da8*/ 	.word	0x00000670


	//   ....[5]....
        /*0dac*/ 	.word	0x00000730


	//   ....[6]....
        /*0db0*/ 	.word	0x00000b80


	//----- nvinfo : EIATTR_REG_RECONFIG
	.align		4
.L_28:
        /*0db4*/ 	.byte	0x01, 0x54
	.zero		2


	//----- nvinfo : EIATTR_MBARRIER_INSTR_OFFSETS
	.align		4
        /*0db8*/ 	.byte	0x04, 0x39
        /*0dba*/ 	.short	(.L_30 - .L_29)


	//   ....[0]....
.L_29:
        /*0dbc*/ 	.word	0x00000330
        /*0dc0*/ 	.word	0x000000ff
        /*0dc4*/ 	.word	0x00000000
        /*0dc8*/ 	.short	0x0100
        /*0dca*/ 	.byte	0x07
	.zero		1


	//   ....[1]....
        /*0dcc*/ 	.word	0x00000340
        /*0dd0*/ 	.word	0x000000ff
        /*0dd4*/ 	.word	0x000000b0
        /*0dd8*/ 	.short	0x0100
        /*0dda*/ 	.byte	0x07
	.zero		1


	//   ....[2]....
        /*0ddc*/ 	.word	0x00000350
        /*0de0*/ 	.word	0x000000ff
        /*0de4*/ 	.word	0x00000008
        /*0de8*/ 	.short	0x0100
        /*0dea*/ 	.byte	0x07
	.zero		1


	//   ....[3]....
        /*0dec*/ 	.word	0x00000360
        /*0df0*/ 	.word	0x000000ff
        /*0df4*/ 	.word	0x000000b8
        /*0df8*/ 	.short	0x0100
        /*0dfa*/ 	.byte	0x07
	.zero		1


	//   ....[4]....
        /*0dfc*/ 	.word	0x00000370
        /*0e00*/ 	.word	0x000000ff
        /*0e04*/ 	.word	0x00000010
        /*0e08*/ 	.short	0x0100
        /*0e0a*/ 	.byte	0x07
	.zero		1


	//   ....[5]....
        /*0e0c*/ 	.word	0x00000380
        /*0e10*/ 	.word	0x000000ff
        /*0e14*/ 	.word	0x000000c0
        /*0e18*/ 	.short	0x0100
        /*0e1a*/ 	.byte	0x07
	.zero		1


	//   ....[6]....
        /*0e1c*/ 	.word	0x00000390
        /*0e20*/ 	.word	0x000000ff
        /*0e24*/ 	.word	0x00000018
        /*0e28*/ 	.short	0x0100
        /*0e2a*/ 	.byte	0x07
	.zero		1


	//   ....[7]....
        /*0e2c*/ 	.word	0x000003a0
        /*0e30*/ 	.word	0x000000ff
        /*0e34*/ 	.word	0x000000c8
        /*0e38*/ 	.short	0x0100
        /*0e3a*/ 	.byte	0x07
	.zero		1


	//   ....[8]....
        /*0e3c*/ 	.word	0x000003b0
        /*0e40*/ 	.word	0x000000ff
        /*0e44*/ 	.word	0x00000020
        /*0e48*/ 	.short	0x0100
        /*0e4a*/ 	.byte	0x07
	.zero		1


	//   ....[9]....
        /*0e4c*/ 	.word	0x000003c0
        /*0e50*/ 	.word	0x000000ff
        /*0e54*/ 	.word	0x000000d0
        /*0e58*/ 	.short	0x0100
        /*0e5a*/ 	.byte	0x07
	.zero		1


	//   ....[10]....
        /*0e5c*/ 	.word	0x000003d0
        /*0e60*/ 	.word	0x000000ff
        /*0e64*/ 	.word	0x00000028
        /*0e68*/ 	.short	0x0100
        /*0e6a*/ 	.byte	0x07
	.zero		1


	//   ....[11]....
        /*0e6c*/ 	.word	0x000003e0
        /*0e70*/ 	.word	0x000000ff
        /*0e74*/ 	.word	0x000000d8
        /*0e78*/ 	.short	0x0100
        /*0e7a*/ 	.byte	0x07
	.zero		1


	//   ....[12]....
        /*0e7c*/ 	.word	0x000003f0
        /*0e80*/ 	.word	0x000000ff
        /*0e84*/ 	.word	0x00000030
        /*0e88*/ 	.short	0x0100
        /*0e8a*/ 	.byte	0x07
	.zero		1


	//   ....[13]....
        /*0e8c*/ 	.word	0x00000400
        /*0e90*/ 	.word	0x000000ff
        /*0e94*/ 	.word	0x000000e0
        /*0e98*/ 	.short	0x0100
        /*0e9a*/ 	.byte	0x07
	.zero		1


	//   ....[14]....
        /*0e9c*/ 	.word	0x00000410
        /*0ea0*/ 	.word	0x000000ff
        /*0ea4*/ 	.word	0x00000038
        /*0ea8*/ 	.short	0x0100
        /*0eaa*/ 	.byte	0x07
	.zero		1


	//   ....[15]....
        /*0eac*/ 	.word	0x00000420
        /*0eb0*/ 	.word	0x000000ff
        /*0eb4*/ 	.word	0x000000e8
        /*0eb8*/ 	.short	0x0100
        /*0eba*/ 	.byte	0x07
	.zero		1


	//   ....[16]....
        /*0ebc*/ 	.word	0x00000430
        /*0ec0*/ 	.word	0x000000ff
        /*0ec4*/ 	.word	0x00000040
        /*0ec8*/ 	.short	0x0100
        /*0eca*/ 	.byte	0x07
	.zero		1


	//   ....[17]....
        /*0ecc*/ 	.word	0x00000440
        /*0ed0*/ 	.word	0x000000ff
        /*0ed4*/ 	.word	0x000000f0
        /*0ed8*/ 	.short	0x0100
        /*0eda*/ 	.byte	0x07
	.zero		1


	//   ....[18]....
        /*0edc*/ 	.word	0x00000450
        /*0ee0*/ 	.word	0x000000ff
        /*0ee4*/ 	.word	0x00000048
        /*0ee8*/ 	.short	0x0100
        /*0eea*/ 	.byte	0x07
	.zero		1


	//   ....[19]....
        /*0eec*/ 	.word	0x00000460
        /*0ef0*/ 	.word	0x000000ff
        /*0ef4*/ 	.word	0x000000f8
        /*0ef8*/ 	.short	0x0100
        /*0efa*/ 	.byte	0x07
	.zero		1


	//   ....[20]....
        /*0efc*/ 	.word	0x00000470
        /*0f00*/ 	.word	0x000000ff
        /*0f04*/ 	.word	0x00000050
        /*0f08*/ 	.short	0x0100
        /*0f0a*/ 	.byte	0x07
	.zero		1


	//   ....[21]....
        /*0f0c*/ 	.word	0x00000480
        /*0f10*/ 	.word	0x000000ff
        /*0f14*/ 	.word	0x00000100
        /*0f18*/ 	.short	0x0100
        /*0f1a*/ 	.byte	0x07
	.zero		1


	//   ....[22]....
        /*0f1c*/ 	.word	0x00000490
        /*0f20*/ 	.word	0x000000ff
        /*0f24*/ 	.word	0x00000058
        /*0f28*/ 	.short	0x0100
        /*0f2a*/ 	.byte	0x07
	.zero		1


	//   ....[23]....
        /*0f2c*/ 	.word	0x000004a0
        /*0f30*/ 	.word	0x000000ff
        /*0f34*/ 	.word	0x00000108
        /*0f38*/ 	.short	0x0100
        /*0f3a*/ 	.byte	0x07
	.zero		1


	//   ....[24]....
        /*0f3c*/ 	.word	0x000004b0
        /*0f40*/ 	.word	0x000000ff
        /*0f44*/ 	.word	0x00000060
        /*0f48*/ 	.short	0x0100
        /*0f4a*/ 	.byte	0x07
	.zero		1


	//   ....[25]....
        /*0f4c*/ 	.word	0x000004c0
        /*0f50*/ 	.word	0x000000ff
        /*0f54*/ 	.word	0x00000110
        /*0f58*/ 	.short	0x0100
        /*0f5a*/ 	.byte	0x07
	.zero		1


	//   ....[26]....
        /*0f5c*/ 	.word	0x000004d0
        /*0f60*/ 	.word	0x000000ff
        /*0f64*/ 	.word	0x00000068
        /*0f68*/ 	.short	0x0100
        /*0f6a*/ 	.byte	0x07
	.zero		1


	//   ....[27]....
        /*0f6c*/ 	.word	0x000004e0
        /*0f70*/ 	.word	0x000000ff
        /*0f74*/ 	.word	0x00000118
        /*0f78*/ 	.short	0x0100
        /*0f7a*/ 	.byte	0x07
	.zero		1


	//   ....[28]....
        /*0f7c*/ 	.word	0x000004f0
        /*0f80*/ 	.word	0x000000ff
        /*0f84*/ 	.word	0x00000070
        /*0f88*/ 	.short	0x0100
        /*0f8a*/ 	.byte	0x07
	.zero		1


	//   ....[29]....
        /*0f8c*/ 	.word	0x00000500
        /*0f90*/ 	.word	0x000000ff
        /*0f94*/ 	.word	0x00000120
        /*0f98*/ 	.short	0x0100
        /*0f9a*/ 	.byte	0x07
	.zero		1


	//   ....[30]....
        /*0f9c*/ 	.word	0x00000510
        /*0fa0*/ 	.word	0x000000ff
        /*0fa4*/ 	.word	0x00000078
        /*0fa8*/ 	.short	0x0100
        /*0faa*/ 	.byte	0x07
	.zero		1


	//   ....[31]....
        /*0fac*/ 	.word	0x00000520
        /*0fb0*/ 	.word	0x000000ff
        /*0fb4*/ 	.word	0x00000128
        /*0fb8*/ 	.short	0x0100
        /*0fba*/ 	.byte	0x07
	.zero		1


	//   ....[32]....
        /*0fbc*/ 	.word	0x00000530
        /*0fc0*/ 	.word	0x000000ff
        /*0fc4*/ 	.word	0x00000080
        /*0fc8*/ 	.short	0x0100
        /*0fca*/ 	.byte	0x07
	.zero		1


	//   ....[33]....
        /*0fcc*/ 	.word	0x00000540
        /*0fd0*/ 	.word	0x000000ff
        /*0fd4*/ 	.word	0x00000130
        /*0fd8*/ 	.short	0x0100
        /*0fda*/ 	.byte	0x07
	.zero		1


	//   ....[34]....
        /*0fdc*/ 	.word	0x00000550
        /*0fe0*/ 	.word	0x000000ff
        /*0fe4*/ 	.word	0x00000088
        /*0fe8*/ 	.short	0x0100
        /*0fea*/ 	.byte	0x07
	.zero		1


	//   ....[35]....
        /*0fec*/ 	.word	0x00000560
        /*0ff0*/ 	.word	0x000000ff
        /*0ff4*/ 	.word	0x00000138
        /*0ff8*/ 	.short	0x0100
        /*0ffa*/ 	.byte	0x07
	.zero		1


	//   ....[36]....
        /*0ffc*/ 	.word	0x00000570
        /*1000*/ 	.word	0x000000ff
        /*1004*/ 	.word	0x00000090
        /*1008*/ 	.short	0x0100
        /*100a*/ 	.byte	0x07
	.zero		1


	//   ....[37]....
        /*100c*/ 	.word	0x00000580
        /*1010*/ 	.word	0x000000ff
        /*1014*/ 	.word	0x00000140
        /*1018*/ 	.short	0x0100
        /*101a*/ 	.byte	0x07
	.zero		1


	//   ....[38]....
        /*101c*/ 	.word	0x00000590
        /*1020*/ 	.word	0x000000ff
        /*1024*/ 	.word	0x00000098
        /*1028*/ 	.short	0x0100
        /*102a*/ 	.byte	0x07
	.zero		1


	//   ....[39]....
        /*102c*/ 	.word	0x000005a0
        /*1030*/ 	.word	0x000000ff
        /*1034*/ 	.word	0x00000148
        /*1038*/ 	.short	0x0100
        /*103a*/ 	.byte	0x07
	.zero		1


	//   ....[40]....
        /*103c*/ 	.word	0x000005b0
        /*1040*/ 	.word	0x000000ff
        /*1044*/ 	.word	0x000000a0
        /*1048*/ 	.short	0x0100
        /*104a*/ 	.byte	0x07
	.zero		1


	//   ....[41]....
        /*104c*/ 	.word	0x000005c0
        /*1050*/ 	.word	0x000000ff
        /*1054*/ 	.word	0x00000150
        /*1058*/ 	.short	0x0100
        /*105a*/ 	.byte	0x07
	.zero		1


	//   ....[42]....
        /*105c*/ 	.word	0x000005d0
        /*1060*/ 	.word	0x000000ff
        /*1064*/ 	.word	0x000000a8
        /*1068*/ 	.short	0x0100
        /*106a*/ 	.byte	0x07
	.zero		1


	//   ....[43]....
        /*106c*/ 	.word	0x000005e0
        /*1070*/ 	.word	0x000000ff
        /*1074*/ 	.word	0x00000158
        /*1078*/ 	.short	0x0100
        /*107a*/ 	.byte	0x07
	.zero		1


	//   ....[44]....
        /*107c*/ 	.word	0x00000a60
        /*1080*/ 	.word	0x000000ff
        /*1084*/ 	.word	0x00000190
        /*1088*/ 	.short	0x0100
        /*108a*/ 	.byte	0x07
	.zero		1


	//   ....[45]....
        /*108c*/ 	.word	0x00000ac0
        /*1090*/ 	.word	0x000000ff
        /*1094*/ 	.word	0x00000198
        /*1098*/ 	.short	0x0100
        /*109a*/ 	.byte	0x07
	.zero		1


	//   ....[46]....
        /*109c*/ 	.word	0x00000b00
        /*10a0*/ 	.word	0x000000ff
        /*10a4*/ 	.word	0x00000170
        /*10a8*/ 	.short	0x0100
        /*10aa*/ 	.byte	0x0a
	.zero		1


	//   ....[47]....
        /*10ac*/ 	.word	0x00000b10
        /*10b0*/ 	.word	0x000000ff
        /*10b4*/ 	.word	0x00000178
        /*10b8*/ 	.short	0x0100
        /*10ba*/ 	.byte	0x0a
	.zero		1


	//   ....[48]....
        /*10bc*/ 	.word	0x00000b20
        /*10c0*/ 	.word	0x000000ff
        /*10c4*/ 	.word	0x00000180
        /*10c8*/ 	.short	0x0100
        /*10ca*/ 	.byte	0x0a
	.zero		1


	//   ....[49]....
        /*10cc*/ 	.word	0x00000b30
        /*10d0*/ 	.word	0x000000ff
        /*10d4*/ 	.word	0x00000188
        /*10d8*/ 	.short	0x0100
        /*10da*/ 	.byte	0x0a
	.zero		1


	//   ....[50]....
        /*10dc*/ 	.word	0x000019e0
        /*10e0*/ 	.word	0x000000ff
        /*10e4*/ 	.word	0xfffffff8
        /*10e8*/ 	.short	0x010a
        /*10ea*/ 	.byte	0x11
	.zero		1


	//   ....[51]....
        /*10ec*/ 	.word	0x000023c0
        /*10f0*/ 	.word	0x000000ff
        /*10f4*/ 	.word	0x00000000
        /*10f8*/ 	.short	0x010a
        /*10fa*/ 	.byte	0x06
	.zero		1


	//   ....[52]....
        /*10fc*/ 	.word	0x00002400
        /*1100*/ 	.word	0x000000ff
        /*1104*/ 	.word	0x00000000
        /*1108*/ 	.short	0x010a
        /*110a*/ 	.byte	0x06
	.zero		1


	//   ....[53]....
        /*110c*/ 	.word	0x00003590
        /*1110*/ 	.word	0x000000ff
        /*1114*/ 	.word	0x00000000
        /*1118*/ 	.short	0x010a
        /*111a*/ 	.byte	0x09
	.zero		1


	//   ....[54]....
        /*111c*/ 	.word	0x000035d0
        /*1120*/ 	.word	0x000000ff
        /*1124*/ 	.word	0x00000000
        /*1128*/ 	.short	0x010a
        /*112a*/ 	.byte	0x09
	.zero		1


	//   ....[55]....
        /*112c*/ 	.word	0x00004610
        /*1130*/ 	.word	0x000000e5
        /*1134*/ 	.word	0x00000000
        /*1138*/ 	.short	0x0101
        /*113a*/ 	.byte	0x3f
	.zero		1


	//   ....[56]....
        /*113c*/ 	.word	0x000056c0
        /*1140*/ 	.word	0x000000e3
        /*1144*/ 	.word	0x00000000
        /*1148*/ 	.short	0x0101
        /*114a*/ 	.byte	0x1d
	.zero		1


	//   ....[57]....
        /*114c*/ 	.word	0x00005820
        /*1150*/ 	.word	0x00000018
        /*1154*/ 	.word	0x00000000
        /*1158*/ 	.short	0x0101
        /*115a*/ 	.byte	0x3f
	.zero		1


	//   ....[58]....
        /*115c*/ 	.word	0x000058d0
        /*1160*/ 	.word	0x000000ff
        /*1164*/ 	.word	0x00000008
        /*1168*/ 	.short	0x010a
        /*116a*/ 	.byte	0x11
	.zero		1


	//   ....[59]....
        /*116c*/ 	.word	0x0000eac0
        /*1170*/ 	.word	0x00000003
        /*1174*/ 	.word	0x00000000
        /*1178*/ 	.short	0x0101
        /*117a*/ 	.byte	0x1d
	.zero		1


	//   ....[60]....
        /*117c*/ 	.word	0x0000f500
        /*1180*/ 	.word	0x0000000c
        /*1184*/ 	.word	0x000000b0
        /*1188*/ 	.short	0x010a
        /*118a*/ 	.byte	0x3f
	.zero		1


	//   ....[61]....
        /*118c*/ 	.word	0x0000f8d0
        /*1190*/ 	.word	0x00000004
        /*1194*/ 	.word	0x00000198
        /*1198*/ 	.short	0x0101
        /*119a*/ 	.byte	0x3f
	.zero		1


	//   ....[62]....
        /*119c*/ 	.word	0x000100e0
        /*11a0*/ 	.word	0x00000007
        /*11a4*/ 	.word	0x00000000
        /*11a8*/ 	.short	0x010a
        /*11aa*/ 	.byte	0x3f
	.zero		1


	//   ....[63]....
        /*11ac*/ 	.word	0x00010160
        /*11b0*/ 	.word	0x00000009
        /*11b4*/ 	.word	0x00000000
        /*11b8*/ 	.short	0x010a
        /*11ba*/ 	.byte	0x3f
	.zero		1


	//   ....[64]....
        /*11bc*/ 	.word	0x000101f0
        /*11c0*/ 	.word	0x00000006
        /*11c4*/ 	.word	0x00000000
        /*11c8*/ 	.short	0x010a
        /*11ca*/ 	.byte	0x3f
	.zero		1


	//   ....[65]....
        /*11cc*/ 	.word	0x00010280
        /*11d0*/ 	.word	0x00000009
        /*11d4*/ 	.word	0x00000000
        /*11d8*/ 	.short	0x010a
        /*11da*/ 	.byte	0x3f
	.zero		1


	//   ....[66]....
        /*11dc*/ 	.word	0x00010310
        /*11e0*/ 	.word	0x00000006
        /*11e4*/ 	.word	0x00000000
        /*11e8*/ 	.short	0x010a
        /*11ea*/ 	.byte	0x3f
	.zero		1


	//   ....[67]....
        /*11ec*/ 	.word	0x000103a0
        /*11f0*/ 	.word	0x00000009
        /*11f4*/ 	.word	0x00000000
        /*11f8*/ 	.short	0x010a
        /*11fa*/ 	.byte	0x3f
	.zero		1


	//   ....[68]....
        /*11fc*/ 	.word	0x00010430
        /*1200*/ 	.word	0x00000006
        /*1204*/ 	.word	0x00000000
        /*1208*/ 	.short	0x010a
        /*120a*/ 	.byte	0x3f
	.zero		1


	//   ....[69]....
        /*120c*/ 	.word	0x000104c0
        /*1210*/ 	.word	0x00000009
        /*1214*/ 	.word	0x00000000
        /*1218*/ 	.short	0x010a
        /*121a*/ 	.byte	0x3f
	.zero		1


	//   ....[70]....
        /*121c*/ 	.word	0x00010550
        /*1220*/ 	.word	0x00000006
        /*1224*/ 	.word	0x00000000
        /*1228*/ 	.short	0x010a
        /*122a*/ 	.byte	0x3f
	.zero		1


	//   ....[71]....
        /*122c*/ 	.word	0x000105e0
        /*1230*/ 	.word	0x00000009
        /*1234*/ 	.word	0x00000000
        /*1238*/ 	.short	0x010a
        /*123a*/ 	.byte	0x3f
	.zero		1


	//   ....[72]....
        /*123c*/ 	.word	0x00010670
        /*1240*/ 	.word	0x00000006
        /*1244*/ 	.word	0x00000000
        /*1248*/ 	.short	0x010a
        /*124a*/ 	.byte	0x3f
	.zero		1


	//   ....[73]....
        /*124c*/ 	.word	0x00010700
        /*1250*/ 	.word	0x00000009
        /*1254*/ 	.word	0x00000000
        /*1258*/ 	.short	0x010a
        /*125a*/ 	.byte	0x3f
	.zero		1


	//   ....[74]....
        /*125c*/ 	.word	0x00010790
        /*1260*/ 	.word	0x00000006
        /*1264*/ 	.word	0x00000000
        /*1268*/ 	.short	0x010a
        /*126a*/ 	.byte	0x3f
	.zero		1


	//   ....[75]....
        /*126c*/ 	.word	0x00010820
        /*1270*/ 	.word	0x00000009
        /*1274*/ 	.word	0x00000000
        /*1278*/ 	.short	0x010a
        /*127a*/ 	.byte	0x3f
	.zero		1


	//   ....[76]....
        /*127c*/ 	.word	0x000108b0
        /*1280*/ 	.word	0x00000006
        /*1284*/ 	.word	0x00000000
        /*1288*/ 	.short	0x010a
        /*128a*/ 	.byte	0x3f
	.zero		1


	//   ....[77]....
        /*128c*/ 	.word	0x00010940
        /*1290*/ 	.word	0x00000009
        /*1294*/ 	.word	0x00000000
        /*1298*/ 	.short	0x010a
        /*129a*/ 	.byte	0x3f
	.zero		1


	//   ....[78]....
        /*129c*/ 	.word	0x000109d0
        /*12a0*/ 	.word	0x00000006
        /*12a4*/ 	.word	0x00000000
        /*12a8*/ 	.short	0x010a
        /*12aa*/ 	.byte	0x3f
	.zero		1


	//   ....[79]....
        /*12ac*/ 	.word	0x00010a60
        /*12b0*/ 	.word	0x00000009
        /*12b4*/ 	.word	0x00000000
        /*12b8*/ 	.short	0x010a
        /*12ba*/ 	.byte	0x3f
	.zero		1


	//   ....[80]....
        /*12bc*/ 	.word	0x00010af0
        /*12c0*/ 	.word	0x00000006
        /*12c4*/ 	.word	0x00000000
        /*12c8*/ 	.short	0x010a
        /*12ca*/ 	.byte	0x3f
	.zero		1


	//   ....[81]....
        /*12cc*/ 	.word	0x00010b80
        /*12d0*/ 	.word	0x00000009
        /*12d4*/ 	.word	0x00000000
        /*12d8*/ 	.short	0x010a
        /*12da*/ 	.byte	0x3f
	.zero		1


	//   ....[82]....
        /*12dc*/ 	.word	0x00010c10
        /*12e0*/ 	.word	0x00000006
        /*12e4*/ 	.word	0x00000000
        /*12e8*/ 	.short	0x010a
        /*12ea*/ 	.byte	0x3f
	.zero		1


	//   ....[83]....
        /*12ec*/ 	.word	0x00010ca0
        /*12f0*/ 	.word	0x00000003
        /*12f4*/ 	.word	0x00000000
        /*12f8*/ 	.short	0x010a
        /*12fa*/ 	.byte	0x3f
	.zero		1


	//   ....[84]....
        /*12fc*/ 	.word	0x00010d10
        /*1300*/ 	.word	0x00000003
        /*1304*/ 	.word	0xfffffff8
        /*1308*/ 	.short	0x010a
        /*130a*/ 	.byte	0x3f
	.zero		1


	//   ....[85]....
        /*130c*/ 	.word	0x00010d70
        /*1310*/ 	.word	0x00000003
        /*1314*/ 	.word	0x00000000
        /*1318*/ 	.short	0x010a
        /*131a*/ 	.byte	0x3f
	.zero		1


	//   ....[86]....
        /*131c*/ 	.word	0x00010de0
        /*1320*/ 	.word	0x00000000
        /*1324*/ 	.word	0x00000000
        /*1328*/ 	.short	0x010a
        /*132a*/ 	.byte	0x3f
	.zero		1


	//   ....[87]....
        /*132c*/ 	.word	0x00010e50
        /*1330*/ 	.word	0x00000019
        /*1334*/ 	.word	0x00000008
        /*1338*/ 	.short	0x010a
        /*133a*/ 	.byte	0x3f
	.zero		1


	//   ....[88]....
        /*133c*/ 	.word	0x00010f20
        /*1340*/ 	.word	0x0000000c
        /*1344*/ 	.word	0x000000b0
        /*1348*/ 	.short	0x010a
        /*134a*/ 	.byte	0x3f
	.zero		1


	//   ....[89]....
        /*134c*/ 	.word	0x00011000
        /*1350*/ 	.word	0x00000007
        /*1354*/ 	.word	0x00000000
        /*1358*/ 	.short	0x010a
        /*135a*/ 	.byte	0x3f
	.zero		1


	//   ....[90]....
        /*135c*/ 	.word	0x00011050
        /*1360*/ 	.word	0x00000009
        /*1364*/ 	.word	0x00000000
        /*1368*/ 	.short	0x010a
        /*136a*/ 	.byte	0x3f
	.zero		1


	//   ....[91]....
        /*136c*/ 	.word	0x000110a0
        /*1370*/ 	.word	0x00000006
        /*1374*/ 	.word	0x00000000
        /*1378*/ 	.short	0x010a
        /*137a*/ 	.byte	0x3f
	.zero		1


	//   ....[92]....
        /*137c*/ 	.word	0x000110f0
        /*1380*/ 	.word	0x00000009
        /*1384*/ 	.word	0x00000000
        /*1388*/ 	.short	0x010a
        /*138a*/ 	.byte	0x3f
	.zero		1


	//   ....[93]....
        /*138c*/ 	.word	0x00011140
        /*1390*/ 	.word	0x00000006
        /*1394*/ 	.word	0x00000000
        /*1398*/ 	.short	0x010a
        /*139a*/ 	.byte	0x3f
	.zero		1


	//   ....[94]....
        /*139c*/ 	.word	0x00011190
        /*13a0*/ 	.word	0x00000009
        /*13a4*/ 	.word	0x00000000
        /*13a8*/ 	.short	0x010a
        /*13aa*/ 	.byte	0x3f
	.zero		1


	//   ....[95]....
        /*13ac*/ 	.word	0x000111e0
        /*13b0*/ 	.word	0x00000006
        /*13b4*/ 	.word	0x00000000
        /*13b8*/ 	.short	0x010a
        /*13ba*/ 	.byte	0x3f
	.zero		1


	//   ....[96]....
        /*13bc*/ 	.word	0x00011230
        /*13c0*/ 	.word	0x00000009
        /*13c4*/ 	.word	0x00000000
        /*13c8*/ 	.short	0x010a
        /*13ca*/ 	.byte	0x3f
	.zero		1


	//   ....[97]....
        /*13cc*/ 	.word	0x00011280
        /*13d0*/ 	.word	0x00000006
        /*13d4*/ 	.word	0x00000000
        /*13d8*/ 	.short	0x010a
        /*13da*/ 	.byte	0x3f
	.zero		1


	//   ....[98]....
        /*13dc*/ 	.word	0x000112d0
        /*13e0*/ 	.word	0x00000009
        /*13e4*/ 	.word	0x00000000
        /*13e8*/ 	.short	0x010a
        /*13ea*/ 	.byte	0x3f
	.zero		1


	//   ....[99]....
        /*13ec*/ 	.word	0x00011320
        /*13f0*/ 	.word	0x00000006
        /*13f4*/ 	.word	0x00000000
        /*13f8*/ 	.short	0x010a
        /*13fa*/ 	.byte	0x3f
	.zero		1


	//   ....[100]....
        /*13fc*/ 	.word	0x00011370
        /*1400*/ 	.word	0x00000009
        /*1404*/ 	.word	0x00000000
        /*1408*/ 	.short	0x010a
        /*140a*/ 	.byte	0x3f
	.zero		1


	//   ....[101]....
        /*140c*/ 	.word	0x000113c0
        /*1410*/ 	.word	0x00000006
        /*1414*/ 	.word	0x00000000
        /*1418*/ 	.short	0x010a
        /*141a*/ 	.byte	0x3f
	.zero		1


	//   ....[102]....
        /*141c*/ 	.word	0x00011410
        /*1420*/ 	.word	0x00000009
        /*1424*/ 	.word	0x00000000
        /*1428*/ 	.short	0x010a
        /*142a*/ 	.byte	0x3f
	.zero		1


	//   ....[103]....
        /*142c*/ 	.word	0x00011460
        /*1430*/ 	.word	0x00000006
        /*1434*/ 	.word	0x00000000
        /*1438*/ 	.short	0x010a
        /*143a*/ 	.byte	0x3f
	.zero		1


	//   ....[104]....
        /*143c*/ 	.word	0x000114b0
        /*1440*/ 	.word	0x00000009
        /*1444*/ 	.word	0x00000000
        /*1448*/ 	.short	0x010a
        /*144a*/ 	.byte	0x3f
	.zero		1


	//   ....[105]....
        /*144c*/ 	.word	0x00011500
        /*1450*/ 	.word	0x00000006
        /*1454*/ 	.word	0x00000000
        /*1458*/ 	.short	0x010a
        /*145a*/ 	.byte	0x3f
	.zero		1


	//   ....[106]....
        /*145c*/ 	.word	0x00011550
        /*1460*/ 	.word	0x00000009
        /*1464*/ 	.word	0x00000000
        /*1468*/ 	.short	0x010a
        /*146a*/ 	.byte	0x3f
	.zero		1


	//   ....[107]....
        /*146c*/ 	.word	0x000115a0
        /*1470*/ 	.word	0x00000006
        /*1474*/ 	.word	0x00000000
        /*1478*/ 	.short	0x010a
        /*147a*/ 	.byte	0x3f
	.zero		1


	//   ....[108]....
        /*147c*/ 	.word	0x000115f0
        /*1480*/ 	.word	0x00000009
        /*1484*/ 	.word	0x00000000
        /*1488*/ 	.short	0x010a
        /*148a*/ 	.byte	0x3f
	.zero		1


	//   ....[109]....
        /*148c*/ 	.word	0x00011640
        /*1490*/ 	.word	0x00000006
        /*1494*/ 	.word	0x00000000
        /*1498*/ 	.short	0x010a
        /*149a*/ 	.byte	0x3f
	.zero		1


	//----- nvinfo : EIATTR_NUM_MBARRIERS
	.align		4
.L_30:
        /*149c*/ 	.byte	0x03, 0x38
        /*149e*/ 	.short	0x0032


	//----- nvinfo : EIATTR_EXIT_INSTR_OFFSETS
	.align		4
        /*14a0*/ 	.byte	0x04, 0x1c
        /*14a2*/ 	.short	(.L_32 - .L_31)


	//   ....[0]....
.L_31:
        /*14a4*/ 	.word	0x00001720


	//   ....[1]....
        /*14a8*/ 	.word	0x00001780


	//   ....[2]....
        /*14ac*/ 	.word	0x0000f1d0


	//   ....[3]....
        /*14b0*/ 	.word	0x0000f200


	//   ....[4]....
        /*14b4*/ 	.word	0x00010cf0


	//----- nvinfo : EIATTR_MAX_THREADS
	.align		4
.L_32:
        /*14b8*/ 	.byte	0x04, 0x05
        /*14ba*/ 	.short	(.L_34 - .L_33)
.L_33:
        /*14bc*/ 	.word	0x00000180
        /*14c0*/ 	.word	0x00000001
        /*14c4*/ 	.word	0x00000001


	//----- nvinfo : EIATTR_CRS_STACK_SIZE
	.align		4
.L_34:
        /*14c8*/ 	.byte	0x04, 0x1e
        /*14ca*/ 	.short	(.L_36 - .L_35)
.L_35:
        /*14cc*/ 	.word	0x00000000


	//----- nvinfo : EIATTR_CBANK_PARAM_SIZE
	.align		4
.L_36:
        /*14d0*/ 	.byte	0x03, 0x19
        /*14d2*/ 	.short	0x0470


	//----- nvinfo : EIATTR_PARAM_CBANK
	.align		4
        /*14d4*/ 	.byte	0x04, 0x0a
        /*14d6*/ 	.short	(.L_38 - .L_37)
	.align		4
.L_37:
        /*14d8*/ 	.word	index@(.nv.constant0._ZN7cutlass13device_kernelINS_4gemm6kernel13GemmUniversalIN4cute5tupleIJiiiiEEENS1_10collective13CollectiveMmaINS1_37MainloopSm90TmaGmmaWarpSpecializedFP8ILi22ENS5_IJNS4_1CILi1EEENSA_ILi2EEESB_EEENS1_32KernelTmaWarpSpecializedPingpongEEENS5_IJNSA_ILi64EEENSA_ILi256EEENSA_ILi32EEEEEENS_12float_e4m3_tENS5_IJlSB_lEEESK_SL_NS4_8TiledMMAINS4_8MMA_AtomIJNS4_4SM904GMMA31MMA_64x256x32_F32E4M3E4M3_SS_TNILNSP_7ScaleInE1ELSR_1EEEEEENS4_6LayoutINS5_IJSB_SB_SB_EEENS5_IJNSA_ILi0EEESW_SW_EEEEENS5_IJNS4_10UnderscoreESZ_SZ_EEEEENS4_23SM90_TMA_LOAD_MULTICASTENS4_14ComposedLayoutINS4_7SwizzleILi1ELi4ELi3EEENS4_18smem_ptr_flag_bitsILi8EEENSU_INS5_IJNSA_ILi8EEESI_EEENS5_IJSI_SB_EEEEEEEvNS4_8identityENS4_13SM90_TMA_LOADES1C_vS1D_EENS_8epilogue10collective6detail29Sm90TmaWarpSpecializedAdapterINS1H_15DefaultEpilogueISK_SL_SL_NS1G_6thread17LinearCombinationISK_Li1EffLNS1L_9ScaleType4KindE0ELNS_15FloatRoundStyleE2ESK_EENS1_15EpilogueDefaultEEEEEvvEEEEvNT_6ParamsE)
        /*14dc*/ 	.short	0x0210
        /*14de*/ 	.short	0x0470


	//----- nvinfo : EIATTR_SW_WAR
	.align		4
.L_38:
        /*14e0*/ 	.byte	0x04, 0x36
        /*14e2*/ 	.short	(.L_40 - .L_39)
.L_39:
        /*14e4*/ 	.word	0x00000008
.L_40:


//--------------------- .nv.callgraph             --------------------------
	.section	.nv.callgraph,"",@"SHT_CUDA_CALLGRAPH"
	.align	4
	.sectionentsize	8
	.align		4
        /*0000*/ 	.word	0x00000000
	.align		4
        /*0004*/ 	.word	0xffffffff
	.align		4
        /*0008*/ 	.word	0x00000000
	.align		4
        /*000c*/ 	.word	0xfffffffe
	.align		4
        /*0010*/ 	.word	0x00000000
	.align		4
        /*0014*/ 	.word	0xfffffffd
	.align		4
        /*0018*/ 	.word	0x00000000
	.align		4
        /*001c*/ 	.word	0xfffffffc


//--------------------- .nv.constant4             --------------------------
	.section	.nv.constant4,"a",@progbits
	.align	8
	.align		8
.nv.constant4:
        /*0000*/ 	.dword	_ZN40_INTERNAL_a73cfa47_4_k_cu_f9d14ff4_286304cuda3std3__45__cpo5beginE
	.align		8
        /*0008*/ 	.dword	_ZN40_INTERNAL_a73cfa47_4_k_cu_f9d14ff4_286304cuda3std3__45__cpo3endE
	.align		8
        /*0010*/ 	.dword	_ZN40_INTERNAL_a73cfa47_4_k_cu_f9d14ff4_286304cuda3std3__45__cpo6cbeginE
	.align		8
        /*0018*/ 	.dword	_ZN40_INTERNAL_a73cfa47_4_k_cu_f9d14ff4_286304cuda3std3__45__cpo4cendE
	.align		8
        /*0020*/ 	.dword	_ZN40_INTERNAL_a73cfa47_4_k_cu_f9d14ff4_286304cuda3std3__442_GLOBAL__N__a73cfa47_4_k_cu_f9d14ff4_286306ignoreE
	.align		8
        /*0028*/ 	.dword	_ZN40_INTERNAL_a73cfa47_4_k_cu_f9d14ff4_286304cuda3std3__419piecewise_constructE
	.align		8
        /*0030*/ 	.dword	_ZN40_INTERNAL_a73cfa47_4_k_cu_f9d14ff4_286304cuda3std3__48in_placeE
	.align		8
        /*0038*/ 	.dword	_ZN40_INTERNAL_a73cfa47_4_k_cu_f9d14ff4_286304cuda3std6ranges3__45__cpo4swapE
	.align		8
        /*0040*/ 	.dword	_ZN40_INTERNAL_a73cfa47_4_k_cu_f9d14ff4_286304cuda3std6ranges3__45__cpo9iter_moveE
	.align		8
        /*0048*/ 	.dword	_ZN40_INTERNAL_a73cfa47_4_k_cu_f9d14ff4_286304cute7productE
	.align		8
        /*0050*/ 	.dword	_ZN40_INTERNAL_a73cfa47_4_k_cu_f9d14ff4_286304cute1_E


//--------------------- .text._ZN7cutlass13device_kernelINS_4gemm6kernel13GemmUniversalIN4cute5tupleIJiiiiEEENS1_10collective13CollectiveMmaINS1_37MainloopSm90TmaGmmaWarpSpecializedFP8ILi22ENS5_IJNS4_1CILi1EEENSA_ILi2EEESB_EEENS1_32KernelTmaWarpSpecializedPingpongEEENS5_IJNSA_ILi64EEENSA_ILi256EEENSA_ILi32EEEEEENS_12float_e4m3_tENS5_IJlSB_lEEESK_SL_NS4_8TiledMMAINS4_8MMA_AtomIJNS4_4SM904GMMA31MMA_64x256x32_F32E4M3E4M3_SS_TNILNSP_7ScaleInE1ELSR_1EEEEEENS4_6LayoutINS5_IJSB_SB_SB_EEENS5_IJNSA_ILi0EEESW_SW_EEEEENS5_IJNS4_10UnderscoreESZ_SZ_EEEEENS4_23SM90_TMA_LOAD_MULTICASTENS4_14ComposedLayoutINS4_7SwizzleILi1ELi4ELi3EEENS4_18smem_ptr_flag_bitsILi8EEENSU_INS5_IJNSA_ILi8EEESI_EEENS5_IJSI_SB_EEEEEEEvNS4_8identityENS4_13SM90_TMA_LOADES1C_vS1D_EENS_8epilogue10collective6detail29Sm90TmaWarpSpecializedAdapterINS1H_15DefaultEpilogueISK_SL_SL_NS1G_6thread17LinearCombinationISK_Li1EffLNS1L_9ScaleType4KindE0ELNS_15FloatRoundStyleE2ESK_EENS1_15EpilogueDefaultEEEEEvvEEEEvNT_6ParamsE --------------------------
	.section	.text._ZN7cutlass13device_kernelINS_4gemm6kernel13GemmUniversalIN4cute5tupleIJiiiiEEENS1_10collective13CollectiveMmaINS1_37MainloopSm90TmaGmmaWarpSpecializedFP8ILi22ENS5_IJNS4_1CILi1EEENSA_ILi2EEESB_EEENS1_32KernelTmaWarpSpecializedPingpongEEENS5_IJNSA_ILi64EEENSA_ILi256EEENSA_ILi32EEEEEENS_12float_e4m3_tENS5_IJlSB_lEEESK_SL_NS4_8TiledMMAINS4_8MMA_AtomIJNS4_4SM904GMMA31MMA_64x256x32_F32E4M3E4M3_SS_TNILNSP_7ScaleInE1ELSR_1EEEEEENS4_6LayoutINS5_IJSB_SB_SB_EEENS5_IJNSA_ILi0EEESW_SW_EEEEENS5_IJNS4_10UnderscoreESZ_SZ_EEEEENS4_23SM90_TMA_LOAD_MULTICASTENS4_14ComposedLayoutINS4_7SwizzleILi1ELi4ELi3EEENS4_18smem_ptr_flag_bitsILi8EEENSU_INS5_IJNSA_ILi8EEESI_EEENS5_IJSI_SB_EEEEEEEvNS4_8identityENS4_13SM90_TMA_LOADES1C_vS1D_EENS_8epilogue10collective6detail29Sm90TmaWarpSpecializedAdapterINS1H_15DefaultEpilogueISK_SL_SL_NS1G_6thread17LinearCombinationISK_Li1EffLNS1L_9ScaleType4KindE0ELNS_15FloatRoundStyleE2ESK_EENS1_15EpilogueDefaultEEEEEvvEEEEvNT_6ParamsE,"ax",@progbits
	.align	128
.text._ZN7cutlass13device_kernelINS_4gemm6kernel13GemmUniversalIN4cute5tupleIJiiiiEEENS1_10collective13CollectiveMmaINS1_37MainloopSm90TmaGmmaWarpSpecializedFP8ILi22ENS5_IJNS4_1CILi1EEENSA_ILi2EEESB_EEENS1_32KernelTmaWarpSpecializedPingpongEEENS5_IJNSA_ILi64EEENSA_ILi256EEENSA_ILi32EEEEEENS_12float_e4m3_tENS5_IJlSB_lEEESK_SL_NS4_8TiledMMAINS4_8MMA_AtomIJNS4_4SM904GMMA31MMA_64x256x32_F32E4M3E4M3_SS_TNILNSP_7ScaleInE1ELSR_1EEEEEENS4_6LayoutINS5_IJSB_SB_SB_EEENS5_IJNSA_ILi0EEESW_SW_EEEEENS5_IJNS4_10UnderscoreESZ_SZ_EEEEENS4_23SM90_TMA_LOAD_MULTICASTENS4_14ComposedLayoutINS4_7SwizzleILi1ELi4ELi3EEENS4_18smem_ptr_flag_bitsILi8EEENSU_INS5_IJNSA_ILi8EEESI_EEENS5_IJSI_SB_EEEEEEEvNS4_8identityENS4_13SM90_TMA_LOADES1C_vS1D_EENS_8epilogue10collective6detail29Sm90TmaWarpSpecializedAdapterINS1H_15DefaultEpilogueISK_SL_SL_NS1G_6thread17LinearCombinationISK_Li1EffLNS1L_9ScaleType4KindE0ELNS_15FloatRoundStyleE2ESK_EENS1_15EpilogueDefaultEEEEEvvEEEEvNT_6ParamsE:
        .type           _ZN7cutlass13device_kernelINS_4gemm6kernel13GemmUniversalIN4cute5tupleIJiiiiEEENS1_10collective13CollectiveMmaINS1_37MainloopSm90TmaGmmaWarpSpecializedFP8ILi22ENS5_IJNS4_1CILi1EEENSA_ILi2EEESB_EEENS1_32KernelTmaWarpSpecializedPingpongEEENS5_IJNSA_ILi64EEENSA_ILi256EEENSA_ILi32EEEEEENS_12float_e4m3_tENS5_IJlSB_lEEESK_SL_NS4_8TiledMMAINS4_8MMA_AtomIJNS4_4SM904GMMA31MMA_64x256x32_F32E4M3E4M3_SS_TNILNSP_7ScaleInE1ELSR_1EEEEEENS4_6LayoutINS5_IJSB_SB_SB_EEENS5_IJNSA_ILi0EEESW_SW_EEEEENS5_IJNS4_10UnderscoreESZ_SZ_EEEEENS4_23SM90_TMA_LOAD_MULTICASTENS4_14ComposedLayoutINS4_7SwizzleILi1ELi4ELi3EEENS4_18smem_ptr_flag_bitsILi8EEENSU_INS5_IJNSA_ILi8EEESI_EEENS5_IJSI_SB_EEEEEEEvNS4_8identityENS4_13SM90_TMA_LOADES1C_vS1D_EENS_8epilogue10collective6detail29Sm90TmaWarpSpecializedAdapterINS1H_15DefaultEpilogueISK_SL_SL_NS1G_6thread17LinearCombinationISK_Li1EffLNS1L_9ScaleType4KindE0ELNS_15FloatRoundStyleE2ESK_EENS1_15EpilogueDefaultEEEEEvvEEEEvNT_6ParamsE,@function
        .size           _ZN7cutlass13device_kernelINS_4gemm6kernel13GemmUniversalIN4cute5tupleIJiiiiEEENS1_10collective13CollectiveMmaINS1_37MainloopSm90TmaGmmaWarpSpecializedFP8ILi22ENS5_IJNS4_1CILi1EEENSA_ILi2EEESB_EEENS1_32KernelTmaWarpSpecializedPingpongEEENS5_IJNSA_ILi64EEENSA_ILi256EEENSA_ILi32EEEEEENS_12float_e4m3_tENS5_IJlSB_lEEESK_SL_NS4_8TiledMMAINS4_8MMA_AtomIJNS4_4SM904GMMA31MMA_64x256x32_F32E4M3E4M3_SS_TNILNSP_7ScaleInE1ELSR_1EEEEEENS4_6LayoutINS5_IJSB_SB_SB_EEENS5_IJNSA_ILi0EEESW_SW_EEEEENS5_IJNS4_10UnderscoreESZ_SZ_EEEEENS4_23SM90_TMA_LOAD_MULTICASTENS4_14ComposedLayoutINS4_7SwizzleILi1ELi4ELi3EEENS4_18smem_ptr_flag_bitsILi8EEENSU_INS5_IJNSA_ILi8EEESI_EEENS5_IJSI_SB_EEEEEEEvNS4_8identityENS4_13SM90_TMA_LOADES1C_vS1D_EENS_8epilogue10collective6detail29Sm90TmaWarpSpecializedAdapterINS1H_15DefaultEpilogueISK_SL_SL_NS1G_6thread17LinearCombinationISK_Li1EffLNS1L_9ScaleType4KindE0ELNS_15FloatRoundStyleE2ESK_EENS1_15EpilogueDefaultEEEEEvvEEEEvNT_6ParamsE,(.L_x_373 - _ZN7cutlass13device_kernelINS_4gemm6kernel13GemmUniversalIN4cute5tupleIJiiiiEEENS1_10collective13CollectiveMmaINS1_37MainloopSm90TmaGmmaWarpSpecializedFP8ILi22ENS5_IJNS4_1CILi1EEENSA_ILi2EEESB_EEENS1_32KernelTmaWarpSpecializedPingpongEEENS5_IJNSA_ILi64EEENSA_ILi256EEENSA_ILi32EEEEEENS_12float_e4m3_tENS5_IJlSB_lEEESK_SL_NS4_8TiledMMAINS4_8MMA_AtomIJNS4_4SM904GMMA31MMA_64x256x32_F32E4M3E4M3_SS_TNILNSP_7ScaleInE1ELSR_1EEEEEENS4_6LayoutINS5_IJSB_SB_SB_EEENS5_IJNSA_ILi0EEESW_SW_EEEEENS5_IJNS4_10UnderscoreESZ_SZ_EEEEENS4_23SM90_TMA_LOAD_MULTICASTENS4_14ComposedLayoutINS4_7SwizzleILi1ELi4ELi3EEENS4_18smem_ptr_flag_bitsILi8EEENSU_INS5_IJNSA_ILi8EEESI_EEENS5_IJSI_SB_EEEEEEEvNS4_8identityENS4_13SM90_TMA_LOADES1C_vS1D_EENS_8epilogue10collective6detail29Sm90TmaWarpSpecializedAdapterINS1H_15DefaultEpilogueISK_SL_SL_NS1G_6thread17LinearCombinationISK_Li1EffLNS1L_9ScaleType4KindE0ELNS_15FloatRoundStyleE2ESK_EENS1_15EpilogueDefaultEEEEEvvEEEEvNT_6ParamsE)
        .other          _ZN7cutlass13device_kernelINS_4gemm6kernel13GemmUniversalIN4cute5tupleIJiiiiEEENS1_10collective13CollectiveMmaINS1_37MainloopSm90TmaGmmaWarpSpecializedFP8ILi22ENS5_IJNS4_1CILi1EEENSA_ILi2EEESB_EEENS1_32KernelTmaWarpSpecializedPingpongEEENS5_IJNSA_ILi64EEENSA_ILi256EEENSA_ILi32EEEEEENS_12float_e4m3_tENS5_IJlSB_lEEESK_SL_NS4_8TiledMMAINS4_8MMA_AtomIJNS4_4SM904GMMA31MMA_64x256x32_F32E4M3E4M3_SS_TNILNSP_7ScaleInE1ELSR_1EEEEEENS4_6LayoutINS5_IJSB_SB_SB_EEENS5_IJNSA_ILi0EEESW_SW_EEEEENS5_IJNS4_10UnderscoreESZ_SZ_EEEEENS4_23SM90_TMA_LOAD_MULTICASTENS4_14ComposedLayoutINS4_7SwizzleILi1ELi4ELi3EEENS4_18smem_ptr_flag_bitsILi8EEENSU_INS5_IJNSA_ILi8EEESI_EEENS5_IJSI_SB_EEEEEEEvNS4_8identityENS4_13SM90_TMA_LOADES1C_vS1D_EENS_8epilogue10collective6detail29Sm90TmaWarpSpecializedAdapterINS1H_15DefaultEpilogueISK_SL_SL_NS1G_6thread17LinearCombinationISK_Li1EffLNS1L_9ScaleType4KindE0ELNS_15FloatRoundStyleE2ESK_EENS1_15EpilogueDefaultEEEEEvvEEEEvNT_6ParamsE,@"STO_CUDA_ENTRY STV_DEFAULT"
_ZN7cutlass13device_kernelINS_4gemm6kernel13GemmUniversalIN4cute5tupleIJiiiiEEENS1_10collective13CollectiveMmaINS1_37MainloopSm90TmaGmmaWarpSpecializedFP8ILi22ENS5_IJNS4_1CILi1EEENSA_ILi2EEESB_EEENS1_32KernelTmaWarpSpecializedPingpongEEENS5_IJNSA_ILi64EEENSA_ILi256EEENSA_ILi32EEEEEENS_12float_e4m3_tENS5_IJlSB_lEEESK_SL_NS4_8TiledMMAINS4_8MMA_AtomIJNS4_4SM904GMMA31MMA_64x256x32_F32E4M3E4M3_SS_TNILNSP_7ScaleInE1ELSR_1EEEEEENS4_6LayoutINS5_IJSB_SB_SB_EEENS5_IJNSA_ILi0EEESW_SW_EEEEENS5_IJNS4_10UnderscoreESZ_SZ_EEEEENS4_23SM90_TMA_LOAD_MULTICASTENS4_14ComposedLayoutINS4_7SwizzleILi1ELi4ELi3EEENS4_18smem_ptr_flag_bitsILi8EEENSU_INS5_IJNSA_ILi8EEESI_EEENS5_IJSI_SB_EEEEEEEvNS4_8identityENS4_13SM90_TMA_LOADES1C_vS1D_EENS_8epilogue10collective6detail29Sm90TmaWarpSpecializedAdapterINS1H_15DefaultEpilogueISK_SL_SL_NS1G_6thread17LinearCombinationISK_Li1EffLNS1L_9ScaleType4KindE0ELNS_15FloatRoundStyleE2ESK_EENS1_15EpilogueDefaultEEEEEvvEEEEvNT_6ParamsE:
[----:B------:R-:W0:Y:S02]  /*0000*/  LDC R1, c[0x0][0x28] ;  /* 0x00000a00ff017b82 */ /* 0x000e240000000800 */
[----:B0-----:R-:W-:Y:S01]  /*0010*/  VIADD R1, R1, 0xfffffee8 ;  /* 0xfffffee801017836 */ /* 0x001fe20000000000 */
[----:B------:R-:W0:Y:S01]  /*0020*/  S2R R2, SR_TID.X ;  /* 0x0000000000027919 */ /* 0x000e220000002100 */
[----:B------:R-:W-:Y:S01]  /*0030*/  ELECT P0, URZ, PT ;  /* 0x00000000003f782f */ /* 0x000fe20003800000 */
[----:B------:R-:W-:Y:S01]  /*0040*/  BSSY B0, `(.L_x_0) ;  /* 0x0000014000007945 */ /* 0x000fe20003800000 */
[--C-:B0-----:R-:W-:Y:S02]  /*0050*/  SHF.R.U32.HI R0, RZ, 0x5, R2.reuse ;  /* 0x00000005ff007819 */ /* 0x101fe40000011602 */
[----:B------:R-:W-:-:S03]  /*0060*/  SHF.R.U32.HI R5, RZ, 0x7, R2 ;  /* 0x00000007ff057819 */ /* 0x000fc60000011602 */
[----:B------:R-:W0:Y:S02]  /*0070*/  SHFL.IDX PT, R3, R0, RZ, 0x1f ;  /* 0x00001fff00037589 */ /* 0x000e2400000e0000 */
[----:B0-----:R-:W-:Y:S02]  /*0080*/  R2UR UR6, R3 ;  /* 0x00000000030672ca */ /* 0x001fe400000e0000 */
[----:B------:R0:W1:Y:S11]  /*0090*/  SHFL.IDX PT, R3, R5, RZ, 0x1f ;  /* 0x00001fff05037589 */ /* 0x00007600000e0000 */
[----:B------:R-:W-:-:S02]  /*00a0*/  USHF.R.S32.HI UR4, URZ, 0x1f, UR6 ;  /* 0x0000001f3f047899 */ /* 0x000fc40008011406 */
[----:B------:R-:W-:Y:S02]  /*00b0*/  ISETP.NE.OR P0, PT, RZ, UR6, !P0 ;  /* 0x00000006ff007c0c */ /* 0x000fe4000c705670 */
[----:B------:R-:W-:-:S04]  /*00c0*/  ULEA.HI UR4, UR4, UR6, URZ, 0x2 ;  /* 0x0000000604047291 */ /* 0x000fc8000f8f103f */
[----:B------:R-:W-:-:S04]  /*00d0*/  ULOP3.LUT UR4, UR4, 0xfffffffc, URZ, 0xc0, !UPT ;  /* 0xfffffffc04047892 */ /* 0x000fc8000f8ec03f */
[----:B------:R-:W-:-:S03]  /*00e0*/  UIADD3 UR6, UR6, -UR4, URZ ;  /* 0x8000000406067290 */ /* 0x000fc6000fffe03f */
[----:B01----:R-:W-:Y:S09]  /*00f0*/  @P0 BRA `(.L_x_1) ;  /* 0x0000000000200947 */ /* 0x003ff20003800000 */
[----:B------:R-:W-:Y:S02]  /*0100*/  ULDC.64 UR4, c[0x0][0x198] ;  /* 0x0000660000047ab9 */ /* 0x000fe40000000a00 */
[----:B------:R-:W-:Y:S02]  /*0110*/  UIADD3 UR8, UP0, UR4, 0xf0, URZ ;  /* 0x000000f004087890 */ /* 0x000fe4000ff1e03f */
[----:B------:R-:W-:Y:S02]  /*0120*/  UIADD3 UR4, UP1, UR4, 0x1f0, URZ ;  /* 0x000001f004047890 */ /* 0x000fe4000ff3e03f */
[----:B------:R-:W-:Y:S02]  /*0130*/  UIADD3.X UR9, URZ, UR5, URZ, UP0, !UPT ;  /* 0x000000053f097290 */ /* 0x000fe400087fe43f */
[----:B------:R-:W-:-:S07]  /*0140*/  UIADD3.X UR5, URZ, UR5, URZ, UP1, !UPT ;  /* 0x000000053f057290 */ /* 0x000fce0008ffe43f */
[----:B------:R0:W-:Y:S02]  /*0150*/  UTMACCTL.PF [UR8] ;  /* 0x00000000080079b9 */ /* 0x0001e40008040000 */
[----:B------:R0:W-:Y:S02]  /*0160*/  UTMACCTL.PF [UR4] ;  /* 0x00000000040079b9 */ /* 0x0001e40008040000 */
[----:B0-----:R-:W-:Y:S01]  /*0170*/  NOP ;  /* 0x0000000000007918 */ /* 0x001fe20000000000 */
.L_x_1:
[----:B------:R-:W-:Y:S05]  /*0180*/  BSYNC B0 ;  /* 0x0000000000007941 */ /* 0x000fea0003800000 */
.L_x_0:
[----:B------:R-:W0:Y:S01]  /*0190*/  SHFL.IDX PT, R6, R0, RZ, 0x1f ;  /* 0x00001fff00067589 */ /* 0x000e2200000e0000 */
[----:B------:R-:W-:Y:S01]  /*01a0*/  R2UR UR14, R3 ;  /* 0x00000000030e72ca */ /* 0x000fe200000e0000 */
[----:B------:R-:W-:-:S04]  /*01b0*/  UISETP.NE.AND UP0, UPT, UR6, 0x3, UPT ;  /* 0x000000030600788c */ /* 0x000fc8000bf05270 */
[----:B------:R-:W-:-:S08]  /*01c0*/  UISETP.EQ.OR UP0, UPT, UR6, URZ, !UP0 ;  /* 0x0000003f0600728c */ /* 0x000fd0000c702670 */
[----:B------:R-:W-:Y:S02]  /*01d0*/  UIADD3 UR12, UR14, -0x1, URZ ;  /* 0xffffffff0e0c7890 */ /* 0x000fe4000fffe03f */
[----:B------:R-:W-:Y:S02]  /*01e0*/  UISETP.EQ.AND UP0, UPT, UR14, URZ, UP0 ;  /* 0x0000003f0e00728c */ /* 0x000fe40008702270 */
[----:B------:R-:W-:Y:S02]  /*01f0*/  UISETP.GE.U32.AND UP1, UPT, UR12, 0x2, UPT ;  /* 0x000000020c00788c */ /* 0x000fe4000bf26070 */
[----:B------:R-:W-:Y:S01]  /*0200*/  USEL UR13, URZ, 0x1, !UP0 ;  /* 0x000000013f0d7887 */ /* 0x000fe2000c000000 */
[----:B0-----:R-:W-:-:S03]  /*0210*/  ISETP.NE.AND P0, PT, R6, RZ, PT ;  /* 0x000000ff0600720c */ /* 0x001fc60003f05270 */
[----:B------:R-:W-:-:S10]  /*0220*/  USEL UR13, UR13, 0x2, UP1 ;  /* 0x000000020d0d7887 */ /* 0x000fd40008800000 */
[----:B------:R-:W-:Y:S05]  /*0230*/  @P0 BRA `(.L_x_2) ;  /* 0x0000000000f40947 */ /* 0x000fea0003800000 */
[----:B------:R-:W-:Y:S01]  /*0240*/  ELECT P0, URZ, PT ;  /* 0x00000000003f782f */ /* 0x000fe20003800000 */
[----:B------:R-:W-:-:S12]  /*0250*/  BSSY B0, `(.L_x_2) ;  /* 0x000003b000007945 */ /* 0x000fd80003800000 */
[----:B------:R-:W-:Y:S05]  /*0260*/  @!P0 BRA `(.L_x_3) ;  /* 0x0000000000e48947 */ /* 0x000fea0003800000 */
[----:B------:R-:W0:Y:S01]  /*0270*/  S2UR UR7, SR_CgaCtaId ;  /* 0x00000000000779c3 */ /* 0x000e220000008800 */
[----:B------:R-:W-:Y:S01]  /*0280*/  UMOV UR4, 0x400 ;  /* 0x0000040000047882 */ /* 0x000fe20000000000 */
[----:B------:R-:W-:Y:S01]  /*0290*/  UMOV UR5, 0x1 ;  /* 0x0000000100057882 */ /* 0x000fe20000000000 */
[----:B------:R-:W-:Y:S02]  /*02a0*/  UMOV UR8, 0x2 ;  /* 0x0000000200087882 */ /* 0x000fe40000000000 */
[----:B------:R-:W-:-:S04]  /*02b0*/  UIADD3 UR8, -UR8, 0x100000, URZ ;  /* 0x0010000008087890 */ /* 0x000fc8000fffe13f */
[----:B------:R-:W-:Y:S02]  /*02c0*/  USHF.L.U32 UR9, UR8, 0xb, URZ ;  /* 0x0000000b08097899 */ /* 0x000fe4000800063f */
[----:B------:R-:W-:Y:S02]  /*02d0*/  USHF.L.U32 UR8, UR8, 0x1, URZ ;  /* 0x0000000108087899 */ /* 0x000fe4000800063f */
[----:B0-----:R-:W-:Y:S02]  /*02e0*/  ULEA UR7, UR7, UR4, 0x18 ;  /* 0x0000000407077291 */ /* 0x001fe4000f8ec03f */
[----:B------:R-:W-:-:S04]  /*02f0*/  UIADD3 UR4, -UR5, 0x100000, URZ ;  /* 0x0010000005047890 */ /* 0x000fc8000fffe13f */
[----:B------:R-:W-:Y:S02]  /*0300*/  USHF.L.U32 UR5, UR4, 0xb, URZ ;  /* 0x0000000b04057899 */ /* 0x000fe4000800063f */
[----:B------:R-:W-:Y:S01]  /*0310*/  USHF.L.U32 UR4, UR4, 0x1, URZ ;  /* 0x0000000104047899 */ /* 0x000fe2000800063f */
[----:B------:R-:W0:Y:S11]  /*0320*/  FENCE.VIEW.ASYNC.S ;  /* 0x00000000000073c6 */ /* 0x000e360000000000 */
[----:B0-----:R0:W1:Y:S01]  /*0330*/  SYNCS.EXCH.64 URZ, [UR7], UR4 ;  /* 0x00000004073f75b2 */ /* 0x0010620008000100 */
[----:B------:R0:W2:Y:S01]  /*0340*/  SYNCS.EXCH.64 URZ, [UR7+0xb0], UR8 ;  /* 0x0000b008073f75b2 */ /* 0x0000a20008000100 */
[----:B------:R0:W3:Y:S01]  /*0350*/  SYNCS.EXCH.64 URZ, [UR7+0x8], UR4 ;  /* 0x00000804073f75b2 */ /* 0x0000e20008000100 */
[----:B------:R0:W4:Y:S01]  /*0360*/  SYNCS.EXCH.64 URZ, [UR7+0xb8], UR8 ;  /* 0x0000b808073f75b2 */ /* 0x0001220008000100 */
[----:B------:R0:W0:Y:S01]  /*0370*/  SYNCS.EXCH.64 URZ, [UR7+0x10], UR4 ;  /* 0x00001004073f75b2 */ /* 0x0000220008000100 */
        /* <DEDUP_REMOVED lines=39> */
[----:B-1234-:R-:W-:Y:S01]  /*05f0*/  NOP ;  /* 0x0000000000007918 */ /* 0x01efe20000000000 */
.L_x_3:
[----:B0-----:R-:W-:Y:S05]  /*0600*/  BSYNC B0 ;  /* 0x0000000000007941 */ /* 0x001fea0003800000 */
.L_x_2:
[----:B------:R-:W-:Y:S01]  /*0610*/  SHF.R.S32.HI R3, RZ, 0x1f, R2 ;  /* 0x0000001fff037819 */ /* 0x000fe20000011402 */
[----:B------:R-:W0:Y:S01]  /*0620*/  SHFL.IDX PT, R8, R0, RZ, 0x1f ;  /* 0x00001fff00087589 */ /* 0x000e2200000e0000 */
[----:B------:R-:W-:Y:S02]  /*0630*/  ELECT P0, URZ, PT ;  /* 0x00000000003f782f */ /* 0x000fe40003800000 */
[----:B------:R-:W-:Y:S02]  /*0640*/  SHF.R.S32.HI R9, RZ, 0x1f, R6 ;  /* 0x0000001fff097819 */ /* 0x000fe40000011406 */
[----:B------:R-:W-:Y:S02]  /*0650*/  ELECT P1, URZ, PT ;  /* 0x00000000003f782f */ /* 0x000fe40003820000 */
[----:B------:R-:W-:Y:S01]  /*0660*/  LEA.HI R3, R3, R2, RZ, 0x7 ;  /* 0x0000000203037211 */ /* 0x000fe200078f38ff */
[----:B------:R-:W1:Y:S01]  /*0670*/  SHFL.IDX PT, R10, R0, RZ, 0x1f ;  /* 0x00001fff000a7589 */ /* 0x000e6200000e0000 */
[----:B------:R-:W-:Y:S01]  /*0680*/  LEA.HI R9, R9, R6, RZ, 0x2 ;  /* 0x0000000609097211 */ /* 0x000fe200078f10ff */
[----:B------:R-:W2:Y:S01]  /*0690*/  S2UR UR15, SR_CTAID.X ;  /* 0x00000000000f79c3 */ /* 0x000ea20000002500 */
[----:B------:R-:W-:Y:S01]  /*06a0*/  LOP3.LUT R3, R3, 0xffffff80, RZ, 0xc0, !PT ;  /* 0xffffff8003037812 */ /* 0x000fe200078ec0ff */
[----:B------:R-:W3:Y:S01]  /*06b0*/  S2R R4, SR_CTAID.Y ;  /* 0x0000000000047919 */ /* 0x000ee20000002600 */
[----:B------:R-:W-:Y:S01]  /*06c0*/  LOP3.LUT R9, R9, 0x3ffffffc, RZ, 0xc0, !PT ;  /* 0x3ffffffc09097812 */ /* 0x000fe200078ec0ff */
[----:B------:R-:W-:Y:S01]  /*06d0*/  ULDC UR4, c[0x0][0x154] ;  /* 0x0000550000047ab9 */ /* 0x000fe20000000800 */
[----:B------:R-:W-:Y:S01]  /*06e0*/  ULDC UR5, c[0x0][0x150] ;  /* 0x0000540000057ab9 */ /* 0x000fe20000000800 */
[----:B------:R-:W-:Y:S01]  /*06f0*/  IMAD.IADD R3, R2, 0x1, -R3 ;  /* 0x0000000102037824 */ /* 0x000fe200078e0a03 */
[----:B------:R-:W-:Y:S01]  /*0700*/  UMOV UR9, 0x80 ;  /* 0x0000008000097882 */ /* 0x000fe20000000000 */
[----:B------:R-:W-:Y:S01]  /*0710*/  IMAD.IADD R6, R6, 0x1, -R9 ;  /* 0x0000000106067824 */ /* 0x000fe200078e0a09 */
[----:B------:R-:W4:Y:S01]  /*0720*/  LDC R15, c[0x0][0x148] ;  /* 0x00005200ff0f7b82 */ /* 0x000f220000000800 */
[----:B------:R-:W5:Y:S01]  /*0730*/  SHFL.IDX PT, R9, R5, RZ, 0x1f ;  /* 0x00001fff05097589 */ /* 0x000f6200000e0000 */
[----:B------:R-:W-:Y:S01]  /*0740*/  SHF.R.S32.HI R12, RZ, 0x1f, R3 ;  /* 0x0000001fff0c7819 */ /* 0x000fe20000011403 */
[----:B------:R-:W-:Y:S01]  /*0750*/  NOP ;  /* 0x0000000000007918 */ /* 0x000fe20000000000 */
[----:B------:R-:W-:Y:S01]  /*0760*/  NOP ;  /* 0x0000000000007918 */ /* 0x000fe20000000000 */
[----:B------:R-:W-:-:S02]  /*0770*/  ISETP.NE.AND P4, PT, RZ, UR14, PT ;  /* 0x0000000eff007c0c */ /* 0x000fc4000bf85270 */
[----:B------:R-:W-:Y:S02]  /*0780*/  LEA.HI R7, R12, R3, RZ, 0x3 ;  /* 0x000000030c077211 */ /* 0x000fe400078f18ff */
[----:B0-----:R-:W-:Y:S02]  /*0790*/  ISETP.NE.OR P0, PT, R8, RZ, !P0 ;  /* 0x000000ff0800720c */ /* 0x001fe40004705670 */
[--C-:B------:R-:W-:Y:S02]  /*07a0*/  SHF.R.S32.HI R8, RZ, 0x3, R7.reuse ;  /* 0x00000003ff087819 */ /* 0x100fe40000011407 */
[----:B------:R-:W-:Y:S02]  /*07b0*/  SHF.R.S32.HI R7, RZ, 0x1f, R7 ;  /* 0x0000001fff077819 */ /* 0x000fe40000011407 */
[----:B-1----:R-:W-:Y:S02]  /*07c0*/  ISETP.NE.OR P1, PT, R10, RZ, !P1 ;  /* 0x000000ff0a00720c */ /* 0x002fe40004f25670 */
[----:B------:R-:W-:-:S04]  /*07d0*/  LEA.HI R7, R7, R8, RZ, 0x2 ;  /* 0x0000000807077211 */ /* 0x000fc800078f10ff */
[----:B------:R-:W-:Y:S01]  /*07e0*/  LOP3.LUT R7, R7, 0xfffffffc, RZ, 0xc0, !PT ;  /* 0xfffffffc07077812 */ /* 0x000fe200078ec0ff */
[----:B------:R-:W-:Y:S01]  /*07f0*/  VOTEU.ALL UP1, P0 ;  /* 0x00000000003f7886 */ /* 0x000fe20000020000 */
[----:B------:R-:W-:Y:S01]  /*0800*/  VOTEU.ALL UP0, P0 ;  /* 0x00000000003f7886 */ /* 0x000fe20000000000 */
[----:B---3--:R-:W-:Y:S02]  /*0810*/  I2FP.F32.U32 R0, R4 ;  /* 0x0000000400007245 */ /* 0x008fe40000201000 */
[----:B------:R-:W-:Y:S01]  /*0820*/  IMAD.IADD R7, R8, 0x1, -R7 ;  /* 0x0000000108077824 */ /* 0x000fe200078e0a07 */
[----:B------:R-:W0:Y:S01]  /*0830*/  @!UP1 S2UR UR8, SR_CgaCtaId ;  /* 0x00000000000899c3 */ /* 0x000e220000008800 */
[----:B------:R-:W-:Y:S01]  /*0840*/  VOTEU.ALL UP2, P1 ;  /* 0x00000000003f7886 */ /* 0x000fe20000840000 */
[----:B------:R-:W-:Y:S01]  /*0850*/  @!UP1 UMOV UR7, 0x400 ;  /* 0x0000040000079882 */ /* 0x000fe20000000000 */
[----:B------:R-:W-:Y:S01]  /*0860*/  IMAD R6, R6, 0x4, R7 ;  /* 0x0000000406067824 */ /* 0x000fe200078e0207 */
[----:B------:R-:W-:Y:S01]  /*0870*/  VOTEU.ALL UP3, P1 ;  /* 0x00000000003f7886 */ /* 0x000fe20000860000 */
[----:B------:R-:W-:Y:S01]  /*0880*/  VOTEU.ALL UP4, P1 ;  /* 0x00000000003f7886 */ /* 0x000fe20000880000 */
[----:B------:R-:W-:Y:S01]  /*0890*/  @!UP2 UMOV UR10, 0x400 ;  /* 0x00000400000aa882 */ /* 0x000fe20000000000 */
[----:B------:R-:W-:Y:S01]  /*08a0*/  IMAD.SHL.U32 R7, R6, 0x4, RZ ;  /* 0x0000000406077824 */ /* 0x000fe200078e00ff */
[----:B------:R-:W1:Y:S01]  /*08b0*/  @!UP2 S2UR UR11, SR_CgaCtaId ;  /* 0x00000000000ba9c3 */ /* 0x000e620000008800 */
[----:B------:R-:W-:Y:S01]  /*08c0*/  VOTEU.ALL UP5, P1 ;  /* 0x00000000003f7886 */ /* 0x000fe200008a0000 */
[----:B-----5:R-:W-:-:S02]  /*08d0*/  R2UR UR17, R9 ;  /* 0x00000000091172ca */ /* 0x020fc400000e0000 */
[----:B------:R-:W-:Y:S01]  /*08e0*/  LOP3.LUT R11, R6, 0xc, R7, 0x78, !PT ;  /* 0x0000000c060b7812 */ /* 0x000fe200078e7807 */
[----:B------:R-:W-:Y:S01]  /*08f0*/  FMUL R7, R0, UR4 ;  /* 0x0000000400077c20 */ /* 0x000fe20008400000 */
[----:B--2---:R-:W-:Y:S01]  /*0900*/  I2FP.F32.U32 R0, UR15 ;  /* 0x0000000f00007c45 */ /* 0x004fe20008201000 */
[----:B------:R-:W-:Y:S01]  /*0910*/  UMOV UR4, 0x20 ;  /* 0x0000002000047882 */ /* 0x000fe20000000000 */
[----:B------:R-:W2:Y:S01]  /*0920*/  LDC R8, c[0x0][0x140] ;  /* 0x00005000ff087b82 */ /* 0x000ea20000000800 */
[----:B------:R3:W-:Y:S02]  /*0930*/  STL [R1+0x7c], R11 ;  /* 0x00007c0b01007387 */ /* 0x0007e40000100800 */
[----:B------:R-:W-:Y:S01]  /*0940*/  FMUL R0, R0, UR5 ;  /* 0x0000000500007c20 */ /* 0x000fe20008400000 */
[----:B------:R-:W5:Y:S01]  /*0950*/  F2I.U32.TRUNC.NTZ R7, R7 ;  /* 0x0000000700077305 */ /* 0x000f62000020f000 */
[----:B------:R-:W-:-:S04]  /*0960*/  @!UP1 UIADD3 UR4, -UR4, 0x100000, URZ ;  /* 0x0010000004049890 */ /* 0x000fc8000fffe13f */
[----:B------:R-:W-:Y:S02]  /*0970*/  @!UP1 USHF.L.U32 UR5, UR4, 0xb, URZ ;  /* 0x0000000b04059899 */ /* 0x000fe4000800063f */
[----:B------:R-:W-:Y:S01]  /*0980*/  @!UP1 USHF.L.U32 UR4, UR4, 0x1, URZ ;  /* 0x0000000104049899 */ /* 0x000fe2000800063f */
[----:B------:R-:W3:Y:S01]  /*0990*/  LDC R6, c[0x0][0x144] ;  /* 0x00005100ff067b82 */ /* 0x000ee20000000800 */
[----:B0-----:R-:W-:Y:S02]  /*09a0*/  @!UP1 ULEA UR7, UR8, UR7, 0x18 ;  /* 0x0000000708079291 */ /* 0x001fe4000f8ec03f */
[----:B------:R-:W-:-:S04]  /*09b0*/  @!UP2 UIADD3 UR8, -UR9, 0x100000, URZ ;  /* 0x001000000908a890 */ /* 0x000fc8000fffe13f */
[----:B------:R-:W-:Y:S02]  /*09c0*/  @!UP2 USHF.L.U32 UR9, UR8, 0xb, URZ ;  /* 0x0000000b0809a899 */ /* 0x000fe4000800063f */
[----:B------:R-:W-:Y:S01]  /*09d0*/  @!UP2 USHF.L.U32 UR8, UR8, 0x1, URZ ;  /* 0x000000010808a899 */ /* 0x000fe2000800063f */
[----:B------:R-:W0:Y:S01]  /*09e0*/  F2I.U32.TRUNC.NTZ R0, R0 ;  /* 0x0000000000007305 */ /* 0x000e22000020f000 */
[----:B------:R-:W-:Y:S01]  /*09f0*/  VOTEU.ALL UP1, P0 ;  /* 0x00000000003f7886 */ /* 0x000fe20000020000 */
[----:B------:R-:W-:Y:S01]  /*0a00*/  LOP3.LUT P0, RZ, R3, 0x7, RZ, 0xc0, !PT ;  /* 0x0000000703ff7812 */ /* 0x000fe2000780c0ff */
[----:B-1----:R-:W-:Y:S01]  /*0a10*/  @!UP2 ULEA UR10, UR11, UR10, 0x18 ;  /* 0x0000000a0b0aa291 */ /* 0x002fe2000f8ec03f */
[----:B------:R-:W-:Y:S01]  /*0a20*/  VOTEU.ALL UP2, P1 ;  /* 0x00000000003f7886 */ /* 0x000fe20000840000 */
[----:B-----5:R-:W-:Y:S01]  /*0a30*/  IMAD.MOV R16, RZ, RZ, -R7 ;  /* 0x000000ffff107224 */ /* 0x020fe200078e0a07 */
[----:B------:R-:W-:Y:S01]  /*0a40*/  ISETP.LT.U32.AND P0, PT, R11, 0x2, !P0 ;  /* 0x000000020b00780c */ /* 0x000fe20004701070 */
[----:B------:R-:W1:Y:S02]  /*0a50*/  FENCE.VIEW.ASYNC.S ;  /* 0x00000000000073c6 */ /* 0x000e640000000000 */
[----:B-1----:R1:W1:Y:S01]  /*0a60*/  @!UP0 SYNCS.EXCH.64 URZ, [UR7+0x190], UR4 ;  /* 0x00019004073f85b2 */ /* 0x0022620008000100 */
[----:B--2---:R-:W-:Y:S01]  /*0a70*/  ISETP.EQ.U32.AND P2, PT, R8, 0x1, PT ;  /* 0x000000010800780c */ /* 0x004fe20003f42070 */
[----:B0-----:R-:W-:-:S02]  /*0a80*/  IMAD.MOV R7, RZ, RZ, -R0 ;  /* 0x000000ffff077224 */ /* 0x001fc400078e0a00 */
[----:B----4-:R-:W-:Y:S02]  /*0a90*/  IMAD R0, R15, R16, R4 ;  /* 0x000000100f007224 */ /* 0x010fe400078e0204 */
[----:B---3--:R-:W-:-:S03]  /*0aa0*/  IMAD R14, R6, R7, UR15 ;  /* 0x0000000f060e7e24 */ /* 0x008fc6000f8e0207 */
[----:B------:R-:W-:Y:S01]  /*0ab0*/  ISETP.NE.AND P1, PT, R0, R11, PT ;  /* 0x0000000b0000720c */ /* 0x000fe20003f25270 */
[----:B------:R0:W2:Y:S01]  /*0ac0*/  @!UP1 SYNCS.EXCH.64 URZ, [UR7+0x198], UR4 ;  /* 0x00019804073f95b2 */ /* 0x0000a20008000100 */
[----:B------:R-:W-:Y:S02]  /*0ad0*/  NOP ;  /* 0x0000000000007918 */ /* 0x000fe40000000000 */
[----:B------:R-:W-:-:S04]  /*0ae0*/  ISETP.EQ.OR P1, PT, R14, RZ, !P1 ;  /* 0x000000ff0e00720c */ /* 0x000fc80004f22670 */
[----:B------:R-:W-:Y:S01]  /*0af0*/  PLOP3.LUT P0, PT, P0, P1, PT, 0x80, 0x0 ;  /* 0x000000000000781c */ /* 0x000fe20000703070 */
[----:B------:R0:W3:Y:S01]  /*0b00*/  @!UP2 SYNCS.EXCH.64 URZ, [UR10+0x170], UR8 ;  /* 0x000170080a3fa5b2 */ /* 0x0000e20008000100 */
[----:B------:R0:W4:Y:S01]  /*0b10*/  @!UP3 SYNCS.EXCH.64 URZ, [UR10+0x178], UR8 ;  /* 0x000178080a3fb5b2 */ /* 0x0001220008000100 */
[----:B------:R0:W0:Y:S01]  /*0b20*/  @!UP4 SYNCS.EXCH.64 URZ, [UR10+0x180], UR8 ;  /* 0x000180080a3fc5b2 */ /* 0x0000220008000100 */
[----:B------:R0:W0:Y:S01]  /*0b30*/  @!UP5 SYNCS.EXCH.64 URZ, [UR10+0x188], UR8 ;  /* 0x000188080a3fd5b2 */ /* 0x0000220008000100 */
[----:B------:R-:W-:Y:S01]  /*0b40*/  NOP ;  /* 0x0000000000007918 */ /* 0x000fe20000000000 */
[----:B-1----:R-:W-:Y:S07]  /*0b50*/  @!P2 BRA `(.L_x_4) ;  /* 0x000000000008a947 */ /* 0x002fee0003800000 */
[----:B0-234-:R-:W-:Y:S01]  /*0b60*/  UCGABAR_ARV ;  /* 0x00000000000079c7 */ /* 0x01dfe20008000000 */
[----:B------:R-:W-:Y:S05]  /*0b70*/  BRA `(.L_x_5) ;  /* 0x0000000000047947 */ /* 0x000fea0003800000 */
.L_x_4:
[----:B0-234-:R-:W-:Y:S01]  /*0b80*/  NOP ;  /* 0x0000000000007918 */ /* 0x01dfe20000000000 */
.L_x_5:
[----:B------:R-:W-:Y:S01]  /*0b90*/  ULDC.64 UR4, c[0x0][0x598] ;  /* 0x0001660000047ab9 */ /* 0x000fe20000000a00 */
[----:B------:R-:W-:Y:S01]  /*0ba0*/  ULDC.64 UR22, c[0x0][0x208] ;  /* 0x0000820000167ab9 */ /* 0x000fe20000000a00 */
[----:B------:R-:W-:-:S04]  /*0bb0*/  ISETP.NE.U32.AND P1, PT, RZ, UR4, PT ;  /* 0x00000004ff007c0c */ /* 0x000fc8000bf25070 */
[----:B------:R-:W-:-:S13]  /*0bc0*/  ISETP.NE.AND.EX P1, PT, RZ, UR5, PT, P1 ;  /* 0x00000005ff007c0c */ /* 0x000fda000bf25310 */
[----:B------:R-:W-:Y:S05]  /*0bd0*/  @!P1 BRA `(.L_x_6) ;  /* 0x0000000000209947 */ /* 0x000fea0003800000 */
[----:B------:R-:W0:Y:S02]  /*0be0*/  LDC.64 R6, c[0x0][0x598] ;  /* 0x00016600ff067b82 */ /* 0x000e240000000a00 */
[----:B0-----:R-:W2:Y:S02]  /*0bf0*/  LDG.E.64 R6, desc[UR22][R6.64] ;  /* 0x0000001606067981 */ /* 0x001ea4000c1e1b00 */
[----:B--2---:R-:W-:-:S04]  /*0c00*/  ISETP.NE.U32.AND P1, PT, R6, RZ, PT ;  /* 0x000000ff0600720c */ /* 0x004fc80003f25070 */
[----:B------:R-:W-:-:S13]  /*0c10*/  ISETP.NE.AND.EX P1, PT, R7, RZ, PT, P1 ;  /* 0x000000ff0700720c */ /* 0x000fda0003f25310 */
[----:B------:R-:W-:Y:S05]  /*0c20*/  @!P1 BRA `(.L_x_6) ;  /* 0x00000000000c9947 */ /* 0x000fea0003800000 */
[----:B------:R-:W2:Y:S02]  /*0c30*/  LD.E R6, desc[UR22][R6.64] ;  /* 0x0000001606067980 */ /* 0x000ea4000c101900 */
[----:B--2---:R-:W-:Y:S01]  /*0c40*/  R2UR UR25, R6 ;  /* 0x00000000061972ca */ /* 0x004fe200000e0000 */
[----:B------:R-:W-:-:S14]  /*0c50*/  BRA `(.L_x_7) ;  /* 0x0000000000247947 */ /* 0x000fdc0003800000 */
.L_x_6:
[----:B------:R-:W-:Y:S02]  /*0c60*/  ULDC.64 UR4, c[0x0][0x588] ;  /* 0x0001620000047ab9 */ /* 0x000fe40000000a00 */
[----:B------:R-:W-:-:S04]  /*0c70*/  ISETP.NE.U32.AND P1, PT, RZ, UR4, PT ;  /* 0x00000004ff007c0c */ /* 0x000fc8000bf25070 */
[----:B------:R-:W-:-:S13]  /*0c80*/  ISETP.NE.AND.EX P1, PT, RZ, UR5, PT, P1 ;  /* 0x00000005ff007c0c */ /* 0x000fda000bf25310 */
[----:B------:R-:W-:Y:S05]  /*0c90*/  @!P1 BRA `(.L_x_8) ;  /* 0x0000000000109947 */ /* 0x000fea0003800000 */
[----:B------:R-:W0:Y:S02]  /*0ca0*/  LDC.64 R6, c[0x0][0x588] ;  /* 0x00016200ff067b82 */ /* 0x000e240000000a00 */
[----:B0-----:R-:W2:Y:S02]  /*0cb0*/  LDG.E R6, desc[UR22][R6.64] ;  /* 0x0000001606067981 */ /* 0x001ea4000c1e1900 */
[----:B--2---:R-:W-:Y:S01]  /*0cc0*/  R2UR UR25, R6 ;  /* 0x00000000061972ca */ /* 0x004fe200000e0000 */
[----:B------:R-:W-:-:S14]  /*0cd0*/  BRA `(.L_x_7) ;  /* 0x0000000000047947 */ /* 0x000fdc0003800000 */
.L_x_8:
[----:B------:R-:W-:-:S05]  /*0ce0*/  ULDC UR25, c[0x0][0x580] ;  /* 0x0001600000197ab9 */ /* 0x000fca0000000800 */
.L_x_7:
[----:B------:R-:W-:Y:S02]  /*0cf0*/  ULDC.64 UR4, c[0x0][0x5a0] ;  /* 0x0001680000047ab9 */ /* 0x000fe40000000a00 */
        /* <DEDUP_REMOVED lines=11> */
.L_x_9:
        /* <DEDUP_REMOVED lines=8> */
.L_x_11:
[----:B------:R-:W-:-:S05]  /*0e30*/  ULDC UR26, c[0x0][0x584] ;  /* 0x00016100001a7ab9 */ /* 0x000fca0000000800 */
.L_x_10:
[----:B------:R-:W0:Y:S01]  /*0e40*/  LDC R0, c[0x0][0x65c] ;  /* 0x00019700ff007b82 */ /* 0x000e220000000800 */
[----:B------:R-:W-:Y:S01]  /*0e50*/  IMAD.U32 R6, RZ, RZ, UR15 ;  /* 0x0000000fff067e24 */ /* 0x000fe2000f8e00ff */
[----:B------:R-:W-:Y:S01]  /*0e60*/  UISETP.NE.AND UP0, UPT, UR14, 0x2, UPT ;  /* 0x000000020e00788c */ /* 0x000fe2000bf05270 */
[----:B------:R-:W-:Y:S01]  /*0e70*/  IMAD.MOV.U32 R7, RZ, RZ, RZ ;  /* 0x000000ffff077224 */ /* 0x000fe200078e00ff */
[----:B------:R-:W-:Y:S01]  /*0e80*/  ULDC UR7, c[0x0][0x28c] ;  /* 0x0000a30000077ab9 */ /* 0x000fe20000000800 */
[----:B------:R-:W-:Y:S01]  /*0e90*/  UMOV UR5, URZ ;  /* 0x0000003f00057c82 */ /* 0x000fe20008000000 */
[----:B------:R-:W-:Y:S02]  /*0ea0*/  UIADD3 UR7, UR7, 0x1f, URZ ;  /* 0x0000001f07077890 */ /* 0x000fe4000fffe03f */
[----:B------:R-:W-:Y:S01]  /*0eb0*/  PLOP3.LUT P1, PT, PT, PT, UP0, 0x80, 0x0 ;  /* 0x000000000000781c */ /* 0x000fe20003f2f008 */
[----:B------:R-:W-:Y:S01]  /*0ec0*/  UMOV UR4, URZ ;  /* 0x0000003f00047c82 */ /* 0x000fe20008000000 */
[----:B------:R-:W-:Y:S01]  /*0ed0*/  USHF.R.S32.HI UR10, URZ, 0x1f, UR7 ;  /* 0x0000001f3f0a7899 */ /* 0x000fe20008011407 */
[----:B------:R-:W-:-:S03]  /*0ee0*/  ULDC.64 UR18, c[0x0][0x650] ;  /* 0x0001940000127ab9 */ /* 0x000fc60000000a00 */
[----:B------:R-:W-:-:S04]  /*0ef0*/  ULEA.HI UR10, UR10, UR7, URZ, 0x5 ;  /* 0x000000070a0a7291 */ /* 0x000fc8000f8f283f */
[----:B------:R-:W-:Y:S01]  /*0f00*/  USHF.R.S32.HI UR14, URZ, 0x5, UR10 ;  /* 0x000000053f0e7899 */ /* 0x000fe2000801140a */
[----:B0-----:R-:W-:-:S13]  /*0f10*/  ISETP.NE.AND P3, PT, R0, 0x1, PT ;  /* 0x000000010000780c */ /* 0x001fda0003f65270 */
[----:B------:R-:W0:Y:S01]  /*0f20*/  @P3 LDC R9, c[0x0][0x10] ;  /* 0x00000400ff093b82 */ /* 0x000e220000000800 */
[----:B------:R-:W-:-:S07]  /*0f30*/  @P3 IMAD.MOV.U32 R5, RZ, RZ, RZ ;  /* 0x000000ffff053224 */ /* 0x000fce00078e00ff */
[----:B------:R-:W1:Y:S01]  /*0f40*/  @!P3 LDC R11, c[0x0][0xc] ;  /* 0x00000300ff0bbb82 */ /* 0x000e620000000800 */
[----:B------:R-:W-:Y:S01]  /*0f50*/  ULDC UR8, c[0x0][0xc] ;  /* 0x0000030000087ab9 */ /* 0x000fe20000000800 */
[----:B------:R-:W-:Y:S01]  /*0f60*/  ULDC UR9, c[0x0][0x10] ;  /* 0x0000040000097ab9 */ /* 0x000fe20000000800 */
[----:B------:R-:W-:Y:S01]  /*0f70*/  ULDC UR7, c[0x0][0x14] ;  /* 0x0000050000077ab9 */ /* 0x000fe20000000800 */
[----:B------:R-:W-:-:S04]  /*0f80*/  UIMAD.WIDE.U32 UR8, UR8, UR9, URZ ;  /* 0x00000009080872a5 */ /* 0x000fc8000f8e003f */
[----:B------:R-:W-:Y:S01]  /*0f90*/  UIMAD.WIDE.U32 UR20, UR8, UR7, URZ ;  /* 0x00000007081472a5 */ /* 0x000fe2000f8e003f */
[----:B0-----:R-:W-:Y:S01]  /*0fa0*/  @P3 IMAD.WIDE.U32 R8, R9, UR15, R4 ;  /* 0x0000000f09083c25 */ /* 0x001fe2000f8e0004 */
[----:B------:R-:W-:-:S03]  /*0fb0*/  UIMAD UR15, UR9, UR7, URZ ;  /* 0x00000007090f72a4 */ /* 0x000fc6000f8e023f */
[----:B------:R-:W-:Y:S01]  /*0fc0*/  @P3 IMAD.MOV.U32 R13, RZ, RZ, R8 ;  /* 0x000000ffff0d3224 */ /* 0x000fe200078e0008 */
[----:B------:R-:W-:Y:S01]  /*0fd0*/  UIADD3 UR15, UR21, UR15, URZ ;  /* 0x0000000f150f7290 */ /* 0x000fe2000fffe03f */
[----:B-1----:R-:W-:-:S04]  /*0fe0*/  @!P3 IMAD.WIDE.U32 R6, R4, R11, R6 ;  /* 0x0000000b0406b225 */ /* 0x002fc800078e0006 */
[----:B------:R-:W-:Y:S02]  /*0ff0*/  @P3 IMAD.MOV.U32 R11, RZ, RZ, RZ ;  /* 0x000000ffff0b3224 */ /* 0x000fe400078e00ff */
[----:B------:R-:W-:Y:S02]  /*1000*/  @!P3 IMAD.MOV.U32 R13, RZ, RZ, R6 ;  /* 0x000000ffff0db224 */ /* 0x000fe400078e0006 */
[----:B------:R-:W-:Y:S02]  /*1010*/  @P3 IMAD.IADD R10, R9, 0x1, R11 ;  /* 0x00000001090a3824 */ /* 0x000fe400078e020b */
[----:B------:R-:W-:Y:S01]  /*1020*/  @!P3 IMAD.MOV.U32 R10, RZ, RZ, R7 ;  /* 0x000000ffff0ab224 */ /* 0x000fe200078e0007 */
[----:B------:R0:W-:Y:S01]  /*1030*/  STL [R1+0x84], R13 ;  /* 0x0000840d01007387 */ /* 0x0001e20000100800 */
[----:B------:R-:W-:Y:S02]  /*1040*/  IMAD.MOV.U32 R17, RZ, RZ, R13 ;  /* 0x000000ffff117224 */ /* 0x000fe400078e000d */
[----:B------:R-:W-:Y:S01]  /*1050*/  IMAD.MOV.U32 R22, RZ, RZ, R10 ;  /* 0x000000ffff167224 */ /* 0x000fe200078e000a */
[----:B------:R0:W-:Y:S01]  /*1060*/  STL [R1+0x80], R10 ;  /* 0x0000800a01007387 */ /* 0x0001e20000100800 */
[----:B------:R-:W-:Y:S05]  /*1070*/  @P1 BRA `(.L_x_12) ;  /* 0x0000000000281947 */ /* 0x000fea0003800000 */
[----:B------:R-:W-:Y:S01]  /*1080*/  IADD3 R17, P1, R17, UR20, RZ ;  /* 0x0000001411117c10 */ /* 0x000fe2000ff3e0ff */
[----:B------:R-:W-:Y:S02]  /*1090*/  UISETP.GE.U32.AND UP0, UPT, UR14, 0x16, UPT ;  /* 0x000000160e00788c */ /* 0x000fe4000bf06070 */
[----:B------:R-:W-:Y:S01]  /*10a0*/  UIMAD.WIDE.U32 UR4, UR14, -0x45d1745d, URZ ;  /* 0xba2e8ba30e0478a5 */ /* 0x000fe2000f8e003f */
[----:B------:R-:W-:Y:S01]  /*10b0*/  IADD3.X R22, R22, UR15, RZ, P1, !PT ;  /* 0x0000000f16167c10 */ /* 0x000fe20008ffe4ff */
[----:B------:R1:W-:Y:S02]  /*10c0*/  STL [R1+0x84], R17 ;  /* 0x0000841101007387 */ /* 0x0003e40000100800 */
[----:B------:R-:W-:Y:S02]  /*10d0*/  USHF.R.U32.HI UR5, URZ, 0x4, UR5 ;  /* 0x000000043f057899 */ /* 0x000fe40008011605 */
[----:B------:R1:W-:Y:S01]  /*10e0*/  STL [R1+0x80], R22 ;  /* 0x0000801601007387 */ /* 0x0003e20000100800 */
[----:B------:R-:W-:-:S02]  /*10f0*/  UMOV UR4, URZ ;  /* 0x0000003f00047c82 */ /* 0x000fc40008000000 */
[----:B------:R-:W-:Y:S02]  /*1100*/  @UP0 ULOP3.LUT UR4, UR5, 0x1, URZ, 0xc0, !UPT ;  /* 0x0000000105040892 */ /* 0x000fe4000f8ec03f */
[----:B------:R-:W-:-:S12]  /*1110*/  UIMAD UR5, UR5, -0x16, UR14 ;  /* 0xffffffea050578a4 */ /* 0x000fd8000f8e020e */
.L_x_12:
[----:B------:R-:W-:Y:S01]  /*1120*/  IMAD.MOV.U32 R8, RZ, RZ, -0x1 ;  /* 0xffffffffff087424 */ /* 0x000fe200078e00ff */
[----:B------:R-:W-:Y:S01]  /*1130*/  ISETP.GE.U32.AND P1, PT, R17, UR18, PT ;  /* 0x0000001211007c0c */ /* 0x000fe2000bf26070 */
[----:B------:R-:W-:Y:S01]  /*1140*/  IMAD.MOV.U32 R6, RZ, RZ, -0x1 ;  /* 0xffffffffff067424 */ /* 0x000fe200078e00ff */
[----:B------:R-:W-:Y:S01]  /*1150*/  PRMT R0, RZ, 0x7610, R0 ;  /* 0x00007610ff007816 */ /* 0x000fe20000000000 */
[----:B------:R-:W-:Y:S01]  /*1160*/  IMAD.MOV.U32 R7, RZ, RZ, -0x1 ;  /* 0xffffffffff077424 */ /* 0x000fe200078e00ff */
[----:B------:R2:W-:Y:S01]  /*1170*/  STL [R1+0x88], R8 ;  /* 0x0000880801007387 */ /* 0x0005e20000100800 */
[----:B------:R-:W-:-:S03]  /*1180*/  ISETP.GE.U32.AND.EX P1, PT, R22, UR19, PT, P1 ;  /* 0x0000001316007c0c */ /* 0x000fc6000bf26110 */
[----:B------:R2:W-:Y:S04]  /*1190*/  STL [R1+0x78], R6 ;  /* 0x0000780601007387 */ /* 0x0005e80000100800 */
[----:B------:R2:W-:Y:S06]  /*11a0*/  STL [R1+0x8c], R7 ;  /* 0x00008c0701007387 */ /* 0x0005ec0000100800 */
[----:B------:R-:W-:Y:S05]  /*11b0*/  @P1 BRA `(.L_x_13) ;  /* 0x0000000400381947 */ /* 0x000fea0003800000 */
[----:B------:R-:W3:Y:S01]  /*11c0*/  LDC.64 R18, c[0x0][0x628] ;  /* 0x00018a00ff127b82 */ /* 0x000ee20000000a00 */
[----:B--2---:R-:W-:Y:S02]  /*11d0*/  IMAD.MOV.U32 R6, RZ, RZ, R17 ;  /* 0x000000ffff067224 */ /* 0x004fe400078e0011 */
[----:B------:R-:W-:-:S05]  /*11e0*/  IMAD.MOV.U32 R7, RZ, RZ, R22 ;  /* 0x000000ffff077224 */ /* 0x000fca00078e0016 */
[----:B------:R-:W2:Y:S08]  /*11f0*/  LDC R0, c[0x0][0x630] ;  /* 0x00018c00ff007b82 */ /* 0x000eb00000000800 */
[----:B------:R-:W4:Y:S01]  /*1200*/  LDC.64 R20, c[0x0][0x620] ;  /* 0x00018800ff147b82 */ /* 0x000f220000000a00 */
[----:B---3--:R-:W-:-:S04]  /*1210*/  ISETP.NE.U32.AND P1, PT, R18, RZ, PT ;  /* 0x000000ff1200720c */ /* 0x008fc80003f25070 */
[----:B------:R-:W-:-:S13]  /*1220*/  ISETP.NE.AND.EX P1, PT, R19, RZ, PT, P1 ;  /* 0x000000ff1300720c */ /* 0x000fda0003f25310 */
[----:B--2-4-:R-:W-:Y:S05]  /*1230*/  @!P1 BRA `(.L_x_14) ;  /* 0x0000000000289947 */ /* 0x014fea0003800000 */
[----:B------:R-:W2:Y:S02]  /*1240*/  LDC R11, c[0x0][0x634] ;  /* 0x00018d00ff0b7b82 */ /* 0x000ea40000000800 */
[----:B--2---:R-:W-:-:S05]  /*1250*/  IADD3 R11, P1, R17, R11, RZ ;  /* 0x0000000b110b7210 */ /* 0x004fca0007f3e0ff */
[----:B0-----:R-:W-:-:S04]  /*1260*/  IMAD.X R13, RZ, RZ, R22, P1 ;  /* 0x000000ffff0d7224 */ /* 0x001fc800008e0616 */
[----:B------:R-:W-:-:S04]  /*1270*/  IMAD.WIDE.U32 R6, R13, R18, RZ ;  /* 0x000000120d067225 */ /* 0x000fc800078e00ff */
[----:B------:R-:W-:-:S04]  /*1280*/  IMAD.WIDE.U32 R8, P1, R11, R19, R6 ;  /* 0x000000130b087225 */ /* 0x000fc80007820006 */
[----:B------:R-:W-:-:S04]  /*1290*/  IMAD.WIDE.U32 R6, R11, R18, RZ ;  /* 0x000000120b067225 */ /* 0x000fc800078e00ff */
[----:B------:R-:W-:Y:S01]  /*12a0*/  IMAD.X R11, RZ, RZ, RZ, P1 ;  /* 0x000000ffff0b7224 */ /* 0x000fe200008e06ff */
[----:B------:R-:W-:Y:S01]  /*12b0*/  IADD3 RZ, P1, R7, R8, RZ ;  /* 0x0000000807ff7210 */ /* 0x000fe20007f3e0ff */
[----:B------:R-:W-:-:S04]  /*12c0*/  IMAD.MOV.U32 R10, RZ, RZ, R9 ;  /* 0x000000ffff0a7224 */ /* 0x000fc800078e0009 */
[----:B------:R-:W-:-:S08]  /*12d0*/  IMAD.WIDE.U32.X R6, R13, R19, R10, P1 ;  /* 0x000000130d067225 */ /* 0x000fd000008e040a */
.L_x_14:
[-CC-:B------:R-:W-:Y:S01]  /*12e0*/  SHF.R.U64 R27, R6, R0.reuse, R7.reuse ;  /* 0x00000000061b7219 */ /* 0x180fe20000001207 */
[----:B------:R-:W2:Y:S01]  /*12f0*/  LDC.64 R24, c[0x0][0x640] ;  /* 0x00019000ff187b82 */ /* 0x000ea20000000a00 */
[----:B------:R-:W-:Y:S01]  /*1300*/  SHF.R.U32.HI R0, RZ, R0, R7 ;  /* 0x00000000ff007219 */ /* 0x000fe20000011607 */
[----:B------:R-:W-:Y:S01]  /*1310*/  IMAD.MOV.U32 R6, RZ, RZ, R17 ;  /* 0x000000ffff067224 */ /* 0x000fe200078e0011 */
[----:B------:R-:W-:-:S05]  /*1320*/  IADD3 R9, P1, RZ, -R27, RZ ;  /* 0x8000001bff097210 */ /* 0x000fca0007f3e0ff */
[----:B------:R-:W3:Y:S01]  /*1330*/  LDC R8, c[0x0][0x618] ;  /* 0x00018600ff087b82 */ /* 0x000ee20000000800 */
[----:B------:R-:W-:-:S04]  /*1340*/  IMAD.X R7, RZ, RZ, ~R0, P1 ;  /* 0x000000ffff077224 */ /* 0x000fc800008e0e00 */
[-C--:B------:R-:W-:Y:S02]  /*1350*/  IMAD R0, R7, R20.reuse, RZ ;  /* 0x0000001407007224 */ /* 0x080fe400078e02ff */
[----:B------:R-:W-:Y:S01]  /*1360*/  IMAD.MOV.U32 R7, RZ, RZ, R22 ;  /* 0x000000ffff077224 */ /* 0x000fe200078e0016 */
[----:B------:R-:W4:Y:S01]  /*1370*/  LDC R11, c[0x0][0x608] ;  /* 0x00018200ff0b7b82 */ /* 0x000f220000000800 */
[----:B-1----:R-:W-:Y:S02]  /*1380*/  IMAD.MOV.U32 R22, RZ, RZ, 0x1 ;  /* 0x00000001ff167424 */ /* 0x002fe400078e00ff */
[----:B------:R-:W-:-:S04]  /*1390*/  IMAD.WIDE.U32 R6, R9, R20, R6 ;  /* 0x0000001409067225 */ /* 0x000fc800078e0006 */
[----:B------:R-:W-:Y:S01]  /*13a0*/  IMAD R9, R9, R21, R0 ;  /* 0x0000001509097224 */ /* 0x000fe200078e0200 */
[----:B------:R-:W1:Y:S01]  /*13b0*/  LDC R23, c[0x0][0x658] ;  /* 0x00019600ff177b82 */ /* 0x000e620000000800 */
[----:B--2---:R-:W-:Y:S01]  /*13c0*/  ISETP.NE.U32.AND P1, PT, R24, RZ, PT ;  /* 0x000000ff1800720c */ /* 0x004fe20003f25070 */
[----:B------:R-:W-:Y:S02]  /*13d0*/  IMAD.MOV.U32 R0, RZ, RZ, -0x1 ;  /* 0xffffffffff007424 */ /* 0x000fe400078e00ff */
[----:B------:R-:W-:Y:S01]  /*13e0*/  IMAD.IADD R7, R7, 0x1, R9 ;  /* 0x0000000107077824 */ /* 0x000fe200078e0209 */
[----:B------:R-:W-:-:S03]  /*13f0*/  ISETP.NE.AND.EX P1, PT, R25, RZ, PT, P1 ;  /* 0x000000ff1900720c */ /* 0x000fc60003f25310 */
[----:B------:R-:W2:Y:S01]  /*1400*/  LDC R21, c[0x0][0x600] ;  /* 0x00018000ff157b82 */ /* 0x000ea20000000800 */
[-CC-:B---3--:R-:W-:Y:S02]  /*1410*/  SHF.R.U64 R19, R6, R8.reuse, R7.reuse ;  /* 0x0000000806137219 */ /* 0x188fe40000001207 */
[----:B------:R-:W-:-:S05]  /*1420*/  SHF.R.U32.HI R6, RZ, R8, R7 ;  /* 0x00000008ff067219 */ /* 0x000fca0000011607 */
[----:B------:R-:W3:Y:S01]  /*1430*/  LDC R18, c[0x0][0x648] ;  /* 0x00019200ff127b82 */ /* 0x000ee20000000800 */
[-CC-:B----4-:R-:W-:Y:S02]  /*1440*/  SHF.R.U64 R28, R19, R11.reuse, R6.reuse ;  /* 0x0000000b131c7219 */ /* 0x190fe40000001206 */
[----:B------:R-:W-:-:S05]  /*1450*/  SHF.R.U32.HI R6, RZ, R11, R6 ;  /* 0x0000000bff067219 */ /* 0x000fca0000011606 */
[----:B------:R-:W4:Y:S01]  /*1460*/  LDC R20, c[0x0][0x638] ;  /* 0x00018e00ff147b82 */ /* 0x000f220000000800 */
[-CC-:B-1----:R-:W-:Y:S02]  /*1470*/  SHF.R.U64 R30, R28, R23.reuse, R6.reuse ;  /* 0x000000171c1e7219 */ /* 0x182fe40000001206 */
[-C--:B------:R-:W-:Y:S02]  /*1480*/  SHF.L.U32 R0, R0, R23.reuse, RZ ;  /* 0x0000001700007219 */ /* 0x080fe400000006ff */
[----:B------:R-:W-:Y:S01]  /*1490*/  SHF.R.U32.HI R7, RZ, R23, R6 ;  /* 0x00000017ff077219 */ /* 0x000fe20000011606 */
[----:B------:R-:W-:Y:S01]  /*14a0*/  IMAD.MOV.U32 R6, RZ, RZ, R30 ;  /* 0x000000ffff067224 */ /* 0x000fe200078e001e */
[----:B0-----:R-:W-:Y:S01]  /*14b0*/  LOP3.LUT R13, RZ, R0, RZ, 0x33, !PT ;  /* 0x00000000ff0d7212 */ /* 0x001fe200078e33ff */
[----:B------:R-:W0:Y:S01]  /*14c0*/  LDC R26, c[0x0][0x610] ;  /* 0x00018400ff1a7b82 */ /* 0x000e220000000800 */
[----:B------:R-:W-:Y:S05]  /*14d0*/  @!P1 BRA `(.L_x_15) ;  /* 0x0000000000289947 */ /* 0x000fea0003800000 */
[----:B------:R-:W1:Y:S02]  /*14e0*/  LDC R11, c[0x0][0x64c] ;  /* 0x00019300ff0b7b82 */ /* 0x000e640000000800 */
[----:B-1----:R-:W-:-:S05]  /*14f0*/  IADD3 R11, P1, R30, R11, RZ ;  /* 0x0000000b1e0b7210 */ /* 0x002fca0007f3e0ff */
[----:B------:R-:W-:-:S04]  /*1500*/  IMAD.X R17, RZ, RZ, R7, P1 ;  /* 0x000000ffff117224 */ /* 0x000fc800008e0607 */
[----:B------:R-:W-:-:S04]  /*1510*/  IMAD.WIDE.U32 R6, R17, R24, RZ ;  /* 0x0000001811067225 */ /* 0x000fc800078e00ff */
[----:B------:R-:W-:-:S04]  /*1520*/  IMAD.WIDE.U32 R8, P1, R11, R25, R6 ;  /* 0x000000190b087225 */ /* 0x000fc80007820006 */
[----:B------:R-:W-:-:S04]  /*1530*/  IMAD.WIDE.U32 R6, R11, R24, RZ ;  /* 0x000000180b067225 */ /* 0x000fc800078e00ff */
[----:B------:R-:W-:Y:S01]  /*1540*/  IMAD.X R11, RZ, RZ, RZ, P1 ;  /* 0x000000ffff0b7224 */ /* 0x000fe200008e06ff */
[----:B------:R-:W-:Y:S01]  /*1550*/  IADD3 RZ, P1, R7, R8, RZ ;  /* 0x0000000807ff7210 */ /* 0x000fe20007f3e0ff */
[----:B------:R-:W-:-:S04]  /*1560*/  IMAD.MOV.U32 R10, RZ, RZ, R9 ;  /* 0x000000ffff0a7224 */ /* 0x000fc800078e0009 */
[----:B------:R-:W-:-:S08]  /*1570*/  IMAD.WIDE.U32.X R6, R17, R25, R10, P1 ;  /* 0x0000001911067225 */ /* 0x000fd000008e040a */
.L_x_15:
[----:B---3--:R-:W-:Y:S01]  /*1580*/  SHF.R.U64 R5, R6, R18, R7 ;  /* 0x0000001206057219 */ /* 0x008fe20000001207 */
[----:B--2---:R-:W-:Y:S01]  /*1590*/  VIADD R6, R21, 0xffffffff ;  /* 0xffffffff15067836 */ /* 0x004fe20000000000 */
[----:B------:R-:W-:Y:S01]  /*15a0*/  SHF.L.U32 R0, R22, R23, RZ ;  /* 0x0000001716007219 */ /* 0x000fe200000006ff */
[----:B------:R-:W-:Y:S01]  /*15b0*/  @P3 IMAD R14, R15, R16, R4 ;  /* 0x000000100f0e3224 */ /* 0x000fe200078e0204 */
[----:B------:R-:W-:Y:S01]  /*15c0*/  LOP3.LUT R13, R28, R13, RZ, 0xc0, !PT ;  /* 0x0000000d1c0d7212 */ /* 0x000fe200078ec0ff */
[----:B------:R-:W-:-:S04]  /*15d0*/  IMAD.MOV R7, RZ, RZ, -R5 ;  /* 0x000000ffff077224 */ /* 0x000fc800078e0a05 */
[----:B------:R-:W-:Y:S01]  /*15e0*/  IMAD R13, R0, R5, R13 ;  /* 0x00000005000d7224 */ /* 0x000fe200078e020d */
[----:B------:R-:W-:Y:S01]  /*15f0*/  LOP3.LUT R5, R19, R6, RZ, 0xc0, !PT ;  /* 0x0000000613057212 */ /* 0x000fe200078ec0ff */
[----:B----4-:R-:W-:Y:S02]  /*1600*/  IMAD R0, R7, R20, R30 ;  /* 0x0000001407007224 */ /* 0x010fe400078e021e */
[----:B------:R-:W-:Y:S02]  /*1610*/  IMAD.MOV.U32 R6, RZ, RZ, 0x1 ;  /* 0x00000001ff067424 */ /* 0x000fe400078e00ff */
[----:B0-----:R-:W-:Y:S02]  /*1620*/  IMAD R4, R13, R26, R14 ;  /* 0x0000001a0d047224 */ /* 0x001fe400078e020e */
[----:B------:R-:W-:Y:S01]  /*1630*/  IMAD R5, R0, R21, R5 ;  /* 0x0000001500057224 */ /* 0x000fe200078e0205 */
[----:B------:R-:W-:-:S04]  /*1640*/  PRMT R0, R6, 0x7610, R0 ;  /* 0x0000761006007816 */ /* 0x000fc80000000000 */
[----:B------:R-:W-:Y:S02]  /*1650*/  SEL R6, R5, R4, !P3 ;  /* 0x0000000405067207 */ /* 0x000fe40005800000 */
[----:B------:R-:W-:-:S03]  /*1660*/  SEL R4, R4, R5, !P3 ;  /* 0x0000000504047207 */ /* 0x000fc60005800000 */
[----:B------:R3:W-:Y:S04]  /*1670*/  STL [R1+0x8c], R6 ;  /* 0x00008c0601007387 */ /* 0x0007e80000100800 */
[----:B------:R3:W-:Y:S04]  /*1680*/  STL [R1+0x78], R27 ;  /* 0x0000781b01007387 */ /* 0x0007e80000100800 */
[----:B------:R3:W-:Y:S02]  /*1690*/  STL [R1+0x88], R4 ;  /* 0x0000880401007387 */ /* 0x0007e40000100800 */
.L_x_13:
[----:B------:R-:W-:Y:S05]  /*16a0*/  @!P2 BRA `(.L_x_16) ;  /* 0x00000000000ca947 */ /* 0x000fea0003800000 */
[----:B------:R-:W-:Y:S01]  /*16b0*/  UCGABAR_WAIT ;  /* 0x0000000000007dc7 */ /* 0x000fe20008000000 */
[----:B------:R-:W-:Y:S01]  /*16c0*/  CCTL.IVALL ;  /* 0x00000000ff00798f */ /* 0x000fe20002000000 */
[----:B------:R-:W-:Y:S05]  /*16d0*/  BRA `(.L_x_17) ;  /* 0x0000000000047947 */ /* 0x000fea0003800000 */
.L_x_16:
[----:B------:R-:W-:Y:S06]  /*16e0*/  BAR.SYNC.DEFER_BLOCKING 0x0 ;  /* 0x0000000000007b1d */ /* 0x000fec0000010000 */
.L_x_17:
[----:B------:R-:W-:Y:S05]  /*16f0*/  @!P4 BRA `(.L_x_18) ;  /* 0x000000d800b8c947 */ /* 0x000fea0003800000 */
[----:B------:R-:W-:-:S06]  /*1700*/  UISETP.GT.U32.AND UP0, UPT, UR12, 0x1, UPT ;  /* 0x000000010c00788c */ /* 0x000fcc000bf04070 */
[----:B------:R-:W-:-:S13]  /*1710*/  PLOP3.LUT P1, PT, PT, PT, UP0, 0x80, 0x0 ;  /* 0x000000000000781c */ /* 0x000fda0003f2f008 */
[----:B------:R-:W-:Y:S05]  /*1720*/  @P1 EXIT ;  /* 0x000000000000194d */ /* 0x000fea0003800000 */
.L_x_19:
[----:B------:R-:W-:-:S08]  /*1730*/  NOP ;  /* 0x0000000000007918 */ /* 0x000fd00000000000 */
[----:B------:R-:W4:Y:S02]  /*1740*/  USETMAXREG.TRY_ALLOC.CTAPOOL UP0, 0xe8 ;  /* 0x000000e8000079c8 */ /* 0x000f240008000600 */
[----:B----4-:R-:W-:-:S13]  /*1750*/  PLOP3.LUT P1, PT, PT, PT, UP0, 0x80, 0x0 ;  /* 0x000000000000781c */ /* 0x010fda0003f2f008 */
[----:B------:R-:W-:Y:S05]  /*1760*/  @!P1 BRA `(.L_x_19) ;  /* 0xfffffffc00f09947 */ /* 0x000fea000383ffff */
[----:B------:R-:W-:-:S13]  /*1770*/  LOP3.LUT P1, RZ, R0, 0xff, RZ, 0xc0, !PT ;  /* 0x000000ff00ff7812 */ /* 0x000fda000782c0ff */
[----:B------:R-:W-:Y:S05]  /*1780*/  @!P1 EXIT ;  /* 0x000000000000994d */ /* 0x000fea0003800000 */
[----:B------:R-:W4:Y:S01]  /*1790*/  S2UR UR6, SR_CgaCtaId ;  /* 0x00000000000679c3 */ /* 0x000f220000008800 */
[CC--:B------:R-:W-:Y:S01]  /*17a0*/  LEA.HI R0, R12.reuse, R3.reuse, RZ, 0x2 ;  /* 0x000000030c007211 */ /* 0x0c0fe200078f10ff */
[----:B------:R-:W-:Y:S01]  /*17b0*/  UIADD3 UR7, UR17, -0x1, URZ ;  /* 0xffffffff11077890 */ /* 0x000fe2000fffe03f */
[----:B------:R-:W-:Y:S01]  /*17c0*/  LEA.HI R3, R12, R3, RZ, 0x5 ;  /* 0x000000030c037211 */ /* 0x000fe200078f28ff */
[----:B------:R-:W-:Y:S01]  /*17d0*/  UMOV UR12, 0x400 ;  /* 0x00000400000c7882 */ /* 0x000fe20000000000 */
[--C-:B------:R-:W-:Y:S01]  /*17e0*/  SHF.R.S32.HI R2, RZ, 0x2, R0.reuse ;  /* 0x00000002ff027819 */ /* 0x100fe20000011400 */
[----:B------:R-:W-:Y:S01]  /*17f0*/  UISETP.LT.AND UP0, UPT, UR14, 0x1, UPT ;  /* 0x000000010e00788c */ /* 0x000fe2000bf01270 */
[----:B------:R-:W-:Y:S01]  /*1800*/  SHF.R.S32.HI R5, RZ, 0x1f, R0 ;  /* 0x0000001fff057819 */ /* 0x000fe20000011400 */
[----:B------:R-:W-:Y:S02]  /*1810*/  ULOP3.LUT UR27, UR13, 0x1, URZ, 0xfc, !UPT ;  /* 0x000000010d1b7892 */ /* 0x000fe4000f8efc3f */
[----:B------:R-:W-:Y:S01]  /*1820*/  USEL UR16, UR14, 0x1, UP0 ;  /* 0x000000010e107887 */ /* 0x000fe20008000000 */
[----:B------:R-:W-:Y:S01]  /*1830*/  LEA.HI R5, R5, R2, RZ, 0x3 ;  /* 0x0000000205057211 */ /* 0x000fe200078f18ff */
[----:B------:R-:W-:-:S02]  /*1840*/  UISETP.NE.AND UP0, UPT, UR7, URZ, UPT ;  /* 0x0000003f0700728c */ /* 0x000fc4000bf05270 */
[----:B------:R-:W-:Y:S01]  /*1850*/  USHF.L.U32 UR28, UR14, 0x1, URZ ;  /* 0x000000010e1c7899 */ /* 0x000fe2000800063f */
[----:B------:R-:W-:Y:S01]  /*1860*/  LOP3.LUT R5, R5, 0xfffffff8, RZ, 0xc0, !PT ;  /* 0xfffffff805057812 */ /* 0x000fe200078ec0ff */
[----:B------:R-:W-:Y:S02]  /*1870*/  UIADD3 UR16, -UR16, UR14, URZ ;  /* 0x0000000e10107290 */ /* 0x000fe4000fffe13f */
[----:B------:R-:W-:Y:S02]  /*1880*/  USEL UR30, URZ, 0x1, UP0 ;  /* 0x000000013f1e7887 */ /* 0x000fe40008000000 */
[----:B------:R-:W-:Y:S01]  /*1890*/  IMAD.IADD R2, R2, 0x1, -R5 ;  /* 0x0000000102027824 */ /* 0x000fe200078e0a05 */
[----:B------:R-:W-:Y:S01]  /*18a0*/  SHF.R.S32.HI R5, RZ, 0x5, R3 ;  /* 0x00000005ff057819 */ /* 0x000fe20000011403 */
[----:B----4-:R-:W-:-:S03]  /*18b0*/  ULEA UR12, UR6, UR12, 0x18 ;  /* 0x0000000c060c7291 */ /* 0x010fc6000f8ec03f */
[--C-:B------:R-:W-:Y:S01]  /*18c0*/  SHF.R.S32.HI R3, RZ, 0x1f, R2.reuse ;  /* 0x0000001fff037819 */ /* 0x100fe20000011402 */
[----:B------:R-:W-:Y:S01]  /*18d0*/  USHF.L.U32 UR6, UR7, 0x3, URZ ;  /* 0x0000000307067899 */ /* 0x000fe2000800063f */
[C-C-:B------:R-:W-:Y:S01]  /*18e0*/  IMAD R0, R5.reuse, -0x10, -R2.reuse ;  /* 0xfffffff005007824 */ /* 0x140fe200078e0a02 */
[----:B------:R-:W-:Y:S02]  /*18f0*/  UIADD3 UR29, UR12, 0x170, URZ ;  /* 0x000001700c1d7890 */ /* 0x000fe4000fffe03f */
[----:B------:R-:W-:Y:S01]  /*1900*/  ULOP3.LUT UR6, UR6, 0x8, URZ, 0xc0, !UPT ;  /* 0x0000000806067892 */ /* 0x000fe2000f8ec03f */
[----:B------:R-:W-:Y:S01]  /*1910*/  IMAD.WIDE R2, R5, 0x10, R2 ;  /* 0x0000001005027825 */ /* 0x000fe200078e0202 */
[----:B------:R-:W-:Y:S02]  /*1920*/  ULEA UR17, UR17, UR29, 0x3 ;  /* 0x0000001d11117291 */ /* 0x000fe4000f8e183f */
[----:B------:R-:W-:Y:S02]  /*1930*/  ULOP3.LUT UR31, UR6, 0x8, URZ, 0x3c, !UPT ;  /* 0x00000008061f7892 */ /* 0x000fe4000f8e3c3f */
[----:B------:R-:W-:-:S03]  /*1940*/  ULOP3.LUT UR18, UR6, 0x18, URZ, 0x3c, !UPT ;  /* 0x0000001806127892 */ /* 0x000fc6000f8e3c3f */
[----:B------:R-:W-:Y:S02]  /*1950*/  ULDC UR6, c[0x0][0x284] ;  /* 0x0000a10000067ab9 */ /* 0x000fe40000000800 */
[----:B------:R-:W-:-:S05]  /*1960*/  VIADD R0, R0, UR6 ;  /* 0x0000000600007c36 */ /* 0x000fca0008000000 */
[----:B------:R4:W-:Y:S04]  /*1970*/  STL [R1+0x98], R0 ;  /* 0x0000980001007387 */ /* 0x0009e80000100800 */
[----:B------:R4:W-:Y:S02]  /*1980*/  STL.64 [R1+0x90], R2 ;  /* 0x0000900201007387 */ /* 0x0009e40000100a00 */
.L_x_302:
[----:B----4-:R-:W-:Y:S01]  /*1990*/  IMAD.U32 R0, RZ, RZ, UR30 ;  /* 0x0000001eff007e24 */ /* 0x010fe2000f8e00ff */
[----:B0-2---:R-:W4:Y:S01]  /*19a0*/  LDC R2, c[0x0][0x28c] ;  /* 0x0000a300ff027b82 */ /* 0x005f220000000800 */
[----:B------:R-:W-:Y:S01]  /*19b0*/  UMOV UR6, URZ ;  /* 0x0000003f00067c82 */ /* 0x000fe20008000000 */
[----:B------:R-:W-:Y:S02]  /*19c0*/  UMOV UR19, UR5 ;  /* 0x0000000500137c82 */ /* 0x000fe40008000000 */
[----:B------:R-:W-:-:S04]  /*19d0*/  SHF.L.U32 R0, R0, 0x1f, RZ ;  /* 0x0000001f00007819 */ /* 0x000fc800000006ff */
[----:B------:R-:W5:Y:S01]  /*19e0*/  SYNCS.PHASECHK.TRANS64.TRYWAIT P1, [UR17+-0x8], R0 ;  /* 0xfffff800ff0075a7 */ /* 0x000f620008020151 */
[----:B----4-:R-:W-:Y:S01]  /*19f0*/  ISETP.GE.AND P2, PT, R2, 0x1, PT ;  /* 0x000000010200780c */ /* 0x010fe20003f46270 */
[----:B-----5:R-:W-:-:S12]  /*1a00*/  @!P1 BRA `(.L_x_20) ;  /* 0x000000f000bc9947 */ /* 0x020fd80003800000 */
.L_x_342:
[----:B------:R0:W-:Y:S01]  /*1a10*/  STL [R1+0x74], RZ ;  /* 0x000074ff01007387 */ /* 0x0001e20000100800 */
[----:B------:R-:W-:Y:S01]  /*1a20*/  UMOV UR7, URZ ;  /* 0x0000003f00077c82 */ /* 0x000fe20008000000 */
[----:B------:R-:W-:Y:S01]  /*1a30*/  UMOV UR8, URZ ;  /* 0x0000003f00087c82 */ /* 0x000fe20008000000 */
[----:B----4-:R-:W-:Y:S01]  /*1a40*/  IMAD.MOV.U32 R0, RZ, RZ, RZ ;  /* 0x000000ffff007224 */ /* 0x010fe200078e00ff */
[----:B------:R4:W-:Y:S01]  /*1a50*/  STL [R1+0x70], RZ ;  /* 0x000070ff01007387 */ /* 0x0009e20000100800 */
[----:B------:R-:W-:Y:S02]  /*1a60*/  CS2R R2, SRZ ;  /* 0x0000000000027805 */ /* 0x000fe4000001ff00 */
[----:B---3--:R-:W-:Y:S02]  /*1a70*/  CS2R R4, SRZ ;  /* 0x0000000000047805 */ /* 0x008fe4000001ff00 */
[----:B--2---:R-:W-:Y:S01]  /*1a80*/  CS2R R6, SRZ ;  /* 0x0000000000067805 */ /* 0x004fe2000001ff00 */
[----:B------:R4:W-:Y:S01]  /*1a90*/  STL [R1+0x6c], RZ ;  /* 0x00006cff01007387 */ /* 0x0009e20000100800 */
[----:B------:R-:W-:-:S02]  /*1aa0*/  CS2R R8, SRZ ;  /* 0x0000000000087805 */ /* 0x000fc4000001ff00 */
[----:B0-----:R-:W-:Y:S02]  /*1ab0*/  CS2R R10, SRZ ;  /* 0x00000000000a7805 */ /* 0x001fe4000001ff00 */
[----:B------:R-:W-:Y:S01]  /*1ac0*/  CS2R R12, SRZ ;  /* 0x00000000000c7805 */ /* 0x000fe2000001ff00 */
[----:B------:R4:W-:Y:S01]  /*1ad0*/  STL [R1+0x68], RZ ;  /* 0x000068ff01007387 */ /* 0x0009e20000100800 */
[----:B------:R-:W-:Y:S02]  /*1ae0*/  CS2R R14, SRZ ;  /* 0x00000000000e7805 */ /* 0x000fe4000001ff00 */
[----:B-1----:R-:W-:Y:S02]  /*1af0*/  CS2R R16, SRZ ;  /* 0x0000000000107805 */ /* 0x002fe4000001ff00 */
[----:B------:R-:W-:Y:S01]  /*1b00*/  CS2R R18, SRZ ;  /* 0x0000000000127805 */ /* 0x000fe2000001ff00 */
[----:B------:R4:W-:Y:S01]  /*1b10*/  STL [R1+0x64], RZ ;  /* 0x000064ff01007387 */ /* 0x0009e20000100800 */
[----:B------:R-:W-:-:S02]  /*1b20*/  CS2R R20, SRZ ;  /* 0x0000000000147805 */ /* 0x000fc4000001ff00 */
[----:B------:R-:W-:Y:S02]  /*1b30*/  CS2R R22, SRZ ;  /* 0x0000000000167805 */ /* 0x000fe4000001ff00 */
[----:B------:R-:W-:Y:S01]  /*1b40*/  CS2R R152, SRZ ;  /* 0x0000000000987805 */ /* 0x000fe2000001ff00 */
[----:B------:R4:W-:Y:S01]  /*1b50*/  STL [R1+0x60], RZ ;  /* 0x000060ff01007387 */ /* 0x0009e20000100800 */
[----:B------:R-:W-:Y:S02]  /*1b60*/  CS2R R154, SRZ ;  /* 0x00000000009a7805 */ /* 0x000fe4000001ff00 */
[----:B------:R-:W-:Y:S02]  /*1b70*/  CS2R R156, SRZ ;  /* 0x00000000009c7805 */ /* 0x000fe4000001ff00 */
        /* <DEDUP_REMOVED lines=46> */
[----:B------:R-:W-:Y:S01]  /*1e60*/  IMAD.MOV.U32 R226, RZ, RZ, RZ ;  /* 0x000000ffffe27224 */ /* 0x000fe200078e00ff */
[----:B------:R-:W-:Y:S01]  /*1e70*/  CS2R R24, SRZ ;  /* 0x0000000000187805 */ /* 0x000fe2000001ff00 */
[----:B------:R-:W-:Y:S01]  /*1e80*/  IMAD.U32 R227, RZ, RZ, UR4 ;  /* 0x00000004ffe37e24 */ /* 0x000fe2000f8e00ff */
[----:B------:R4:W-:Y:S01]  /*1e90*/  STL [R1+0x2c], RZ ;  /* 0x00002cff01007387 */ /* 0x0009e20000100800 */
[----:B------:R-:W-:Y:S02]  /*1ea0*/  CS2R R26, SRZ ;  /* 0x00000000001a7805 */ /* 0x000fe4000001ff00 */
[----:B------:R-:W-:-:S02]  /*1eb0*/  CS2R R28, SRZ ;  /* 0x00000000001c7805 */ /* 0x000fc4000001ff00 */
[----:B------:R-:W-:Y:S01]  /*1ec0*/  CS2R R30, SRZ ;  /* 0x00000000001e7805 */ /* 0x000fe2000001ff00 */
[----:B------:R4:W-:Y:S01]  /*1ed0*/  STL [R1+0x28], RZ ;  /* 0x000028ff01007387 */ /* 0x0009e20000100800 */
[----:B------:R-:W-:Y:S02]  /*1ee0*/  CS2R R32, SRZ ;  /* 0x0000000000207805 */ /* 0x000fe4000001ff00 */
[----:B------:R-:W-:Y:S02]  /*1ef0*/  CS2R R34, SRZ ;  /* 0x0000000000227805 */ /* 0x000fe4000001ff00 */
[----:B------:R-:W-:Y:S01]  /*1f00*/  CS2R R36, SRZ ;  /* 0x0000000000247805 */ /* 0x000fe2000001ff00 */
        /* <DEDUP_REMOVED lines=36> */
[----:B------:R4:W-:Y:S01]  /*2150*/  STL [R1], RZ ;  /* 0x000000ff01007387 */ /* 0x0009e20000100800 */
[----:B------:R-:W-:Y:S02]  /*2160*/  CS2R R92, SRZ ;  /* 0x00000000005c7805 */ /* 0x000fe4000001ff00 */
[----:B------:R-:W-:Y:S02]  /*2170*/  CS2R R94, SRZ ;  /* 0x00000000005e7805 */ /* 0x000fe4000001ff00 */
[----:B------:R-:W-:Y:S02]  /*2180*/  CS2R R96, SRZ ;  /* 0x0000000000607805 */ /* 0x000fe4000001ff00 */
[----:B------:R-:W-:Y:S02]  /*2190*/  CS2R R98, SRZ ;  /* 0x0000000000627805 */ /* 0x000fe4000001ff00 */
[----:B------:R-:W-:-:S02]  /*21a0*/  CS2R R100, SRZ ;  /* 0x0000000000647805 */ /* 0x000fc4000001ff00 */
[----:B------:R-:W-:Y:S02]  /*21b0*/  CS2R R102, SRZ ;  /* 0x0000000000667805 */ /* 0x000fe4000001ff00 */
        /* <DEDUP_REMOVED lines=23> */
[----:B------:R-:W-:Y:S01]  /*2330*/  CS2R R150, SRZ ;  /* 0x0000000000967805 */ /* 0x000fe2000001ff00 */
[----:B----4-:R-:W-:Y:S06]  /*2340*/  @!P2 BRA `(.L_x_21) ;  /* 0x000000100060a947 */ /* 0x010fec0003800000 */
[----:B------:R-:W-:-:S06]  /*2350*/  UISETP.NE.AND UP0, UPT, UR27, 0x3, UPT ;  /* 0x000000031b00788c */ /* 0x000fcc000bf05270 */
[----:B------:R-:W-:-:S13]  /*2360*/  PLOP3.LUT P2, PT, PT, PT, UP0, 0x80, 0x0 ;  /* 0x000000000000781c */ /* 0x000fda0003f4f008 */
[----:B------:R-:W-:Y:S05]  /*2370*/  @!P2 BRA `(.L_x_22) ;  /* 0x000000000004a947 */ /* 0x000fea0003800000 */
[----:B------:R-:W-:Y:S01]  /*2380*/  BPT.TRAP 0x1 ;  /* 0x000000040000795c */ /* 0x000fe20000300000 */
.L_x_22:
[----:B------:R-:W-:Y:S01]  /*2390*/  ULEA UR6, UR5, UR12, 0x3 ;  /* 0x0000000c05067291 */ /* 0x000fe2000f8e183f */
[----:B------:R-:W-:-:S05]  /*23a0*/  IMAD.U32 R0, RZ, RZ, UR4 ;  /* 0x00000004ff007e24 */ /* 0x000fca000f8e00ff */
[----:B------:R-:W-:-:S04]  /*23b0*/  SHF.L.U32 R0, R0, 0x1f, RZ ;  /* 0x0000001f00007819 */ /* 0x000fc800000006ff */
[----:B------:R0:W1:Y:S01]  /*23c0*/  SYNCS.PHASECHK.TRANS64.TRYWAIT P1, [UR6], R0 ;  /* 0x00000000ff0075a7 */ /* 0x0000620008020146 */
[----:B------:R-:W-:Y:S05]  /*23d0*/  @!P2 BRA `(.L_x_23) ;  /* 0x000000000004a947 */ /* 0x000fea0003800000 */
[----:B------:R-:W-:Y:S01]  /*23e0*/  BPT.TRAP 0x1 ;  /* 0x000000040000795c */ /* 0x000fe20000300000 */
.L_x_23:
[----:B-1----:R-:W-:Y:S05]  /*23f0*/  @P1 BRA `(.L_x_24) ;  /* 0x0000000000081947 */ /* 0x002fea0003800000 */
[----:B------:R-:W1:Y:S02]  /*2400*/  SYNCS.PHASECHK.TRANS64.TRYWAIT P1, [UR6], R0 ;  /* 0x00000000ff0075a7 */ /* 0x000e640008020146 */
[----:B-1----:R-:W-:Y:S05]  /*2410*/  @!P1 BRA `(.L_x_25) ;  /* 0x000000e800509947 */ /* 0x002fea0003800000 */
.L_x_24:
[----:B------:R2:W-:Y:S01]  /*2420*/  STL [R1+0x74], RZ ;  /* 0x000074ff01007387 */ /* 0x0005e20000100800 */
[----:B------:R-:W-:Y:S01]  /*2430*/  UIADD3 UR7, UR12, 0xb280, URZ ;  /* 0x0000b2800c077890 */ /* 0x000fe2000fffe03f */
[----:B------:R-:W-:Y:S01]  /*2440*/  WARPGROUP.ARRIVE ;  /* 0x00000000000079c5 */ /* 0x000fe20000000000 */
[----:B------:R-:W-:Y:S01]  /*2450*/  UIADD3 UR6, UR12, 0x280, URZ ;  /* 0x000002800c067890 */ /* 0x000fe2000fffe03f */
[----:B------:R2:W-:Y:S01]  /*2460*/  STL [R1+0x70], RZ ;  /* 0x000070ff01007387 */ /* 0x0005e20000100800 */
[----:B------:R-:W-:Y:S01]  /*2470*/  USHF.R.U32.HI UR7, URZ, 0x4, UR7 ;  /* 0x000000043f077899 */ /* 0x000fe20008011607 */
[----:B01----:R-:W-:Y:S01]  /*2480*/  IMAD.MOV.U32 R0, RZ, RZ, RZ ;  /* 0x000000ffff007224 */ /* 0x003fe200078e00ff */
[----:B------:R-:W-:Y:S01]  /*2490*/  USHF.R.U32.HI UR6, URZ, 0x4, UR6 ;  /* 0x000000043f067899 */ /* 0x000fe20008011606 */
[----:B------:R2:W-:Y:S01]  /*24a0*/  STL [R1+0x6c], RZ ;  /* 0x00006cff01007387 */ /* 0x0005e20000100800 */
[----:B------:R-:W-:Y:S01]  /*24b0*/  ULOP3.LUT UR7, UR7, 0x3fff, URZ, 0xc0, !UPT ;  /* 0x00003fff07077892 */ /* 0x000fe2000f8ec03f */
[----:B------:R-:W-:Y:S01]  /*24c0*/  CS2R R2, SRZ ;  /* 0x0000000000027805 */ /* 0x000fe2000001ff00 */
[----:B------:R-:W-:Y:S01]  /*24d0*/  ULOP3.LUT UR6, UR6, 0x3fff, URZ, 0xc0, !UPT ;  /* 0x00003fff06067892 */ /* 0x000fe2000f8ec03f */
[----:B------:R2:W-:Y:S01]  /*24e0*/  STL [R1+0x68], RZ ;  /* 0x000068ff01007387 */ /* 0x0005e20000100800 */
[----:B------:R-:W-:Y:S01]  /*24f0*/  ULOP3.LUT UR7, UR7, 0x10000, URZ, 0xfc, !UPT ;  /* 0x0001000007077892 */ /* 0x000fe2000f8efc3f */
[----:B------:R-:W-:Y:S01]  /*2500*/  CS2R R4, SRZ ;  /* 0x0000000000047805 */ /* 0x000fe2000001ff00 */
[----:B------:R-:W-:Y:S01]  /*2510*/  ULOP3.LUT UR6, UR6, 0x10000, URZ, 0xfc, !UPT ;  /* 0x0001000006067892 */ /* 0x000fe2000f8efc3f */
[----:B------:R2:W-:Y:S01]  /*2520*/  STL [R1+0x64], RZ ;  /* 0x000064ff01007387 */ /* 0x0005e20000100800 */
[----:B------:R-:W-:Y:S01]  /*2530*/  ULEA UR10, UR5, UR7, 0x9 ;  /* 0x00000007050a7291 */ /* 0x000fe2000f8e483f */
[----:B------:R-:W-:Y:S01]  /*2540*/  CS2R R6, SRZ ;  /* 0x0000000000067805 */ /* 0x000fe2000001ff00 */
[----:B------:R-:W-:Y:S01]  /*2550*/  ULEA UR8, UR5, UR6, 0x7 ;  /* 0x0000000605087291 */ /* 0x000fe2000f8e383f */
[----:B------:R2:W-:Y:S01]  /*2560*/  STL [R1+0x60], RZ ;  /* 0x000060ff01007387 */ /* 0x0005e20000100800 */
[----:B------:R-:W-:Y:S01]  /*2570*/  ULDC UR7, c[0x0][0x50c] ;  /* 0x0001430000077ab9 */ /* 0x000fe20000000800 */
[----:B------:R-:W-:Y:S01]  /*2580*/  UMOV UR9, 0xc0000010 ;  /* 0xc000001000097882 */ /* 0x000fe20000000000 */
[----:B------:R-:W-:Y:S01]  /*2590*/  UISETP.NE.AND UP0, UPT, UR7, 0x1, UPT ;  /* 0x000000010700788c */ /* 0x000fe2000bf05270 */
[----:B------:R2:W-:Y:S01]  /*25a0*/  STL [R1+0x5c], RZ ;  /* 0x00005cff01007387 */ /* 0x0005e20000100800 */
[----:B------:R-:W-:Y:S01]  /*25b0*/  UMOV UR11, 0xc0000010 ;  /* 0xc0000010000b7882 */ /* 0x000fe20000000000 */
[----:B------:R-:W-:Y:S01]  /*25c0*/  UMOV UR6, 0x1 ;  /* 0x0000000100067882 */ /* 0x000fe20000000000 */
[----:B------:R-:W-:Y:S01]  /*25d0*/  USEL UR7, URZ, 0x1, UP0 ;  /* 0x000000013f077887 */ /* 0x000fe20008000000 */
[----:B------:R2:W-:Y:S01]  /*25e0*/  STL [R1+0x58], RZ ;  /* 0x000058ff01007387 */ /* 0x0005e20000100800 */
[----:B------:R-:W-:Y:S01]  /*25f0*/  QGMMA.64x256x32.F32.E4M3.E4M3 R24, gdesc[UR8], RZ, !UPT, gsb0 ;  /* 0x03e00000081879f3 */ /* 0x000fe2000c0008ff */
[----:B------:R-:W-:-:S02]  /*2600*/  CS2R R8, SRZ ;  /* 0x0000000000087805 */ /* 0x000fc4000001ff00 */
[----:B------:R-:W-:Y:S01]  /*2610*/  CS2R R10, SRZ ;  /* 0x00000000000a7805 */ /* 0x000fe2000001ff00 */
[----:B------:R2:W-:Y:S01]  /*2620*/  STL [R1+0x54], RZ ;  /* 0x000054ff01007387 */ /* 0x0005e20000100800 */
[----:B------:R-:W-:Y:S02]  /*2630*/  ISETP.NE.AND P1, PT, RZ, UR7, PT ;  /* 0x00000007ff007c0c */ /* 0x000fe4000bf25270 */
        /* <DEDUP_REMOVED lines=56> */
[----:B------:R-:W-:Y:S01]  /*29c0*/  CS2R R224, SRZ ;  /* 0x0000000000e07805 */ /* 0x000fe2000001ff00 */
[----:B------:R-:W-:Y:S01]  /*29d0*/  IMAD.MOV.U32 R226, RZ, RZ, RZ ;  /* 0x000000ffffe27224 */ /* 0x000fe200078e00ff */
[----:B------:R2:W-:Y:S04]  /*29e0*/  STL [R1+0x18], RZ ;  /* 0x000018ff01007387 */ /* 0x0005e80000100800 */
[----:B------:R2:W-:Y:S04]  /*29f0*/  STL [R1+0x14], RZ ;  /* 0x000014ff01007387 */ /* 0x0005e80000100800 */
[----:B------:R2:W-:Y:S04]  /*2a00*/  STL [R1+0x10], RZ ;  /* 0x000010ff01007387 */ /* 0x0005e80000100800 */
[----:B------:R2:W-:Y:S04]  /*2a10*/  STL [R1+0xc], RZ ;  /* 0x00000cff01007387 */ /* 0x0005e80000100800 */
[----:B------:R2:W-:Y:S04]  /*2a20*/  STL [R1+0x8], RZ ;  /* 0x000008ff01007387 */ /* 0x0005e80000100800 */
[----:B------:R2:W-:Y:S04]  /*2a30*/  STL [R1+0x4], RZ ;  /* 0x000004ff01007387 */ /* 0x0005e80000100800 */
[----:B------:R2:W-:Y:S01]  /*2a40*/  STL [R1], RZ ;  /* 0x000000ff01007387 */ /* 0x0005e20000100800 */
[----:B------:R-:W-:Y:S05]  /*2a50*/  @!P1 BRA `(.L_x_26) ;  /* 0x0000000800809947 */ /* 0x000fea0003800000 */
[----:B------:R-:W-:Y:S02]  /*2a60*/  WARPGROUP.DEPBAR.LE gsb0, 0x0 ;  /* 0x00008000000079c5 */ /* 0x000fe40000010000 */
[----:B------:R-:W-:-:S01]  /*2a70*/  FADD R227, RZ, R122 ;  /* 0x0000007affe37221 */ /* 0x000fc20000000000 */
[----:B------:R-:W-:Y:S01]  /*2a80*/  FADD R226, RZ, R24 ;  /* 0x00000018ffe27221 */ /* 0x000fe20000000000 */
[----:B------:R-:W-:-:S01]  /*2a90*/  FADD R225, RZ, R25 ;  /* 0x00000019ffe17221 */ /* 0x000fc20000000000 */
[----:B------:R-:W-:Y:S01]  /*2aa0*/  FADD R224, RZ, R26 ;  /* 0x0000001affe07221 */ /* 0x000fe20000000000 */
[----:B------:R-:W-:-:S01]  /*2ab0*/  FADD R223, RZ, R27 ;  /* 0x0000001bffdf7221 */ /* 0x000fc20000000000 */
[----:B------:R0:W-:Y:S01]  /*2ac0*/  STL [R1], R227 ;  /* 0x000000e301007387 */ /* 0x0001e20000100800 */
[----:B------:R-:W-:-:S01]  /*2ad0*/  FADD R222, RZ, R28 ;  /* 0x0000001cffde7221 */ /* 0x000fc20000000000 */
[----:B------:R-:W-:Y:S01]  /*2ae0*/  FADD R221, RZ, R29 ;  /* 0x0000001dffdd7221 */ /* 0x000fe20000000000 */
[----:B------:R-:W-:-:S01]  /*2af0*/  FADD R220, RZ, R30 ;  /* 0x0000001effdc7221 */ /* 0x000fc20000000000 */
[----:B------:R-:W-:Y:S01]  /*2b00*/  FADD R219, RZ, R31 ;  /* 0x0000001fffdb7221 */ /* 0x000fe20000000000 */
[----:B------:R-:W-:-:S01]  /*2b10*/  FADD R218, RZ, R32 ;  /* 0x00000020ffda7221 */ /* 0x000fc20000000000 */
[----:B------:R-:W-:Y:S01]  /*2b20*/  FADD R217, RZ, R33 ;  /* 0x00000021ffd97221 */ /* 0x000fe20000000000 */
[----:B------:R-:W-:-:S01]  /*2b30*/  FADD R216, RZ, R34 ;  /* 0x00000022ffd87221 */ /* 0x000fc20000000000 */
[----:B------:R-:W-:Y:S01]  /*2b40*/  FADD R215, RZ, R35 ;  /* 0x00000023ffd77221 */ /* 0x000fe20000000000 */
[----:B------:R-:W-:-:S01]  /*2b50*/  FADD R214, RZ, R36 ;  /* 0x00000024ffd67221 */ /* 0x000fc20000000000 */
[----:B0-----:R-:W-:Y:S01]  /*2b60*/  FADD R227, RZ, R123 ;  /* 0x0000007bffe37221 */ /* 0x001fe20000000000 */
[----:B------:R-:W-:-:S01]  /*2b70*/  FADD R213, RZ, R37 ;  /* 0x00000025ffd57221 */ /* 0x000fc20000000000 */
[----:B------:R-:W-:Y:S01]  /*2b80*/  FADD R212, RZ, R38 ;  /* 0x00000026ffd47221 */ /* 0x000fe20000000000 */
[----:B------:R-:W-:-:S01]  /*2b90*/  FADD R211, RZ, R39 ;  /* 0x00000027ffd37221 */ /* 0x000fc20000000000 */
[----:B------:R-:W-:Y:S01]  /*2ba0*/  FADD R210, RZ, R40 ;  /* 0x00000028ffd27221 */ /* 0x000fe20000000000 */
[----:B------:R0:W-:Y:S01]  /*2bb0*/  STL [R1+0x4], R227 ;  /* 0x000004e301007387 */ /* 0x0001e20000100800 */
        /* <DEDUP_REMOVED lines=93> */
[----:B------:R-:W-:Y:S01]  /*3190*/  UMOV UR6, URZ ;  /* 0x0000003f00067c82 */ /* 0x000fe20008000000 */
[----:B0-----:R-:W-:-:S05]  /*31a0*/  FADD R227, RZ, R130 ;  /* 0x00000082ffe37221 */ /* 0x001fca0000000000 */
[----:B------:R0:W-:Y:S02]  /*31b0*/  STL [R1+0x20], R227 ;  /* 0x000020e301007387 */ /* 0x0001e40000100800 */
        /* <DEDUP_REMOVED lines=42> */
.L_x_26:
[----:B------:R-:W-:-:S04]  /*3460*/  UIADD3 UR19, UR5, 0x1, URZ ;  /* 0x0000000105137890 */ /* 0x000fc8000fffe03f */
[----:B------:R-:W-:-:S04]  /*3470*/  UISETP.NE.AND UP0, UPT, UR19, 0x16, UPT ;  /* 0x000000161300788c */ /* 0x000fc8000bf05270 */
[----:B------:R-:W-:Y:S02]  /*3480*/  USEL UR8, URZ, 0x1, UP0 ;  /* 0x000000013f087887 */ /* 0x000fe40008000000 */
[----:B------:R-:W-:Y:S02]  /*3490*/  USEL UR19, UR19, URZ, UP0 ;  /* 0x0000003f13137287 */ /* 0x000fe40008000000 */
[----:B------:R-:W-:-:S06]  /*34a0*/  ULOP3.LUT UR8, UR4, UR8, URZ, 0x3c, !UPT ;  /* 0x0000000804087292 */ /* 0x000fcc000f8e3c3f */
[----:B0-----:R-:W-:Y:S01]  /*34b0*/  IMAD.U32 R227, RZ, RZ, UR8 ;  /* 0x00000008ffe37e24 */ /* 0x001fe2000f8e00ff */
[----:B------:R-:W-:-:S06]  /*34c0*/  UMOV UR8, 0x1 ;  /* 0x0000000100087882 */ /* 0x000fcc0000000000 */
.L_x_21:
[----:B------:R-:W-:-:S06]  /*34d0*/  UISETP.GE.AND UP0, UPT, UR16, 0x1, UPT ;  /* 0x000000011000788c */ /* 0x000fcc000bf06270 */
[----:B------:R-:W-:-:S13]  /*34e0*/  PLOP3.LUT P1, PT, PT, PT, UP0, 0x80, 0x0 ;  /* 0x000000000000781c */ /* 0x000fda0003f2f008 */
[----:B------:R-:W-:Y:S05]  /*34f0*/  @!P1 BRA `(.L_x_27) ;  /* 0x0000001000809947 */ /* 0x000fea0003800000 */
[----:B------:R-:W-:Y:S01]  /*3500*/  IMAD.U32 R228, RZ, RZ, UR16 ;  /* 0x00000010ffe47e24 */ /* 0x000fe2000f8e00ff */
[----:B------:R-:W-:Y:S01]  /*3510*/  UMOV UR24, UR5 ;  /* 0x0000000500187c82 */ /* 0x000fe20008000000 */
[----:B------:R-:W-:-:S05]  /*3520*/  ULDC UR32, c[0x0][0x50c] ;  /* 0x0001430000207ab9 */ /* 0x000fca0000000800 */
.L_x_35:
[----:B------:R-:W-:-:S06]  /*3530*/  UISETP.NE.AND UP0, UPT, UR27, 0x3, UPT ;  /* 0x000000031b00788c */ /* 0x000fcc000bf05270 */
[----:B------:R-:W-:-:S13]  /*3540*/  PLOP3.LUT P2, PT, PT, PT, UP0, 0x80, 0x0 ;  /* 0x000000000000781c */ /* 0x000fda0003f4f008 */
[----:B01---5:R-:W-:Y:S05]  /*3550*/  @!P2 BRA `(.L_x_28) ;  /* 0x000000000004a947 */ /* 0x023fea0003800000 */
[----:B------:R-:W-:Y:S01]  /*3560*/  BPT.TRAP 0x1 ;  /* 0x000000040000795c */ /* 0x000fe20000300000 */
.L_x_28:
[----:B------:R-:W-:Y:S01]  /*3570*/  ULEA UR9, UR19, UR12, 0x3 ;  /* 0x0000000c13097291 */ /* 0x000fe2000f8e183f */
[----:B------:R-:W-:-:S08]  /*3580*/  SHF.L.U32 R229, R227, 0x1f, RZ ;  /* 0x0000001fe3e57819 */ /* 0x000fd000000006ff */
[----:B------:R0:W1:Y:S01]  /*3590*/  SYNCS.PHASECHK.TRANS64.TRYWAIT P1, [UR9], R229 ;  /* 0x000000e5ff0075a7 */ /* 0x0000620008020149 */
[----:B------:R-:W-:Y:S05]  /*35a0*/  @!P2 BRA `(.L_x_29) ;  /* 0x000000000004a947 */ /* 0x000fea0003800000 */
[----:B------:R-:W-:Y:S01]  /*35b0*/  BPT.TRAP 0x1 ;  /* 0x000000040000795c */ /* 0x000fe20000300000 */
.L_x_29:
[----:B-1----:R-:W-:Y:S05]  /*35c0*/  @P1 BRA `(.L_x_30) ;  /* 0x0000000000081947 */ /* 0x002fea0003800000 */
[----:B------:R-:W1:Y:S02]  /*35d0*/  SYNCS.PHASECHK.TRANS64.TRYWAIT P1, [UR9], R229 ;  /* 0x000000e5ff0075a7 */ /* 0x000e640008020149 */
[----:B-1----:R-:W-:Y:S05]  /*35e0*/  @!P1 BRA `(.L_x_31) ;  /* 0x000000d400f49947 */ /* 0x002fea0003800000 */
.L_x_30:
[----:B------:R-:W-:Y:S01]  /*35f0*/  UIADD3 UR9, UR12, 0x280, URZ ;  /* 0x000002800c097890 */ /* 0x000fe2000fffe03f */
[----:B------:R-:W-:Y:S01]  /*3600*/  WARPGROUP.ARRIVE ;  /* 0x00000000000079c5 */ /* 0x000fe20000000000 */
[----:B------:R-:W-:Y:S02]  /*3610*/  UIADD3 UR10, UR12, 0xb280, URZ ;  /* 0x0000b2800c0a7890 */ /* 0x000fe4000fffe03f */
[----:B------:R-:W-:Y:S02]  /*3620*/  UISETP.NE.AND UP0, UPT, UR7, URZ, UPT ;  /* 0x0000003f0700728c */ /* 0x000fe4000bf05270 */
[----:B------:R-:W-:Y:S02]  /*3630*/  USHF.R.U32.HI UR9, URZ, 0x4, UR9 ;  /* 0x000000043f097899 */ /* 0x000fe40008011609 */
[----:B------:R-:W-:Y:S02]  /*3640*/  USHF.R.U32.HI UR10, URZ, 0x4, UR10 ;  /* 0x000000043f0a7899 */ /* 0x000fe4000801160a */
[----:B------:R-:W-:-:S02]  /*3650*/  USEL UR8, UR8, URZ, !UP0 ;  /* 0x0000003f08087287 */ /* 0x000fc4000c000000 */
[----:B------:R-:W-:Y:S02]  /*3660*/  ULOP3.LUT UR9, UR9, 0x3fff, URZ, 0xc0, !UPT ;  /* 0x00003fff09097892 */ /* 0x000fe4000f8ec03f */
[----:B------:R-:W-:Y:S02]  /*3670*/  ULOP3.LUT UR10, UR10, 0x3fff, URZ, 0xc0, !UPT ;  /* 0x00003fff0a0a7892 */ /* 0x000fe4000f8ec03f */
[----:B------:R-:W-:Y:S02]  /*3680*/  UISETP.NE.U32.AND UP0, UPT, UR8, URZ, UPT ;  /* 0x0000003f0800728c */ /* 0x000fe4000bf05070 */
[----:B------:R-:W-:Y:S02]  /*3690*/  ULOP3.LUT UR8, UR9, 0x10000, URZ, 0xfc, !UPT ;  /* 0x0001000009087892 */ /* 0x000fe4000f8efc3f */
[----:B------:R-:W-:Y:S02]  /*36a0*/  ULOP3.LUT UR10, UR10, 0x10000, URZ, 0xfc, !UPT ;  /* 0x000100000a0a7892 */ /* 0x000fe4000f8efc3f */
[----:B------:R-:W-:-:S02]  /*36b0*/  ULEA UR8, UR19, UR8, 0x7 ;  /* 0x0000000813087291 */ /* 0x000fc4000f8e383f */
[----:B------:R-:W-:Y:S01]  /*36c0*/  ULEA UR10, UR19, UR10, 0x9 ;  /* 0x0000000a130a7291 */ /* 0x000fe2000f8e483f */
[----:B------:R-:W-:Y:S01]  /*36d0*/  UMOV UR9, 0xc0000010 ;  /* 0xc000001000097882 */ /* 0x000fe20000000000 */
[----:B------:R-:W-:Y:S01]  /*36e0*/  UMOV UR11, 0xc0000010 ;  /* 0xc0000010000b7882 */ /* 0x000fe20000000000 */
[----:B------:R-:W-:-:S06]  /*36f0*/  UIADD3 UR6, UR6, 0x1, URZ ;  /* 0x0000000106067890 */ /* 0x000fcc000fffe03f */
[----:B------:R-:W-:Y:S01]  /*3700*/  QGMMA.64x256x32.F32.E4M3.E4M3 R24, gdesc[UR8], R24, UP0, gsb0 ;  /* 0x03e00000081879f3 */ /* 0x000fe2000b800818 */
[----:B------:R-:W-:-:S04]  /*3710*/  UISETP.NE.AND UP0, UPT, UR6, UR32, UPT ;  /* 0x000000200600728c */ /* 0x000fc8000bf05270 */
[----:B------:R-:W-:-:S06]  /*3720*/  USEL UR7, URZ, 0x1, UP0 ;  /* 0x000000013f077887 */ /* 0x000fcc0008000000 */
[----:B------:R-:W-:Y:S01]  /*3730*/  ISETP.NE.AND P1, PT, RZ, UR7, PT ;  /* 0x00000007ff007c0c */ /* 0x000fe2000bf25270 */
[----:B------:R-:W-:-:S12]  /*3740*/  WARPGROUP.DEPBAR.LE gsb0, 0x1 ;  /* 0x00008000000079c5 */ /* 0x000fd80000010100 */
[----:B------:R-:W-:Y:S05]  /*3750*/  @!P1 BRA `(.L_x_32) ;  /* 0x0000000c00809947 */ /* 0x000fea0003800000 */
[----:B------:R-:W-:Y:S02]  /*3760*/  WARPGROUP.DEPBAR.LE gsb0, 0x0 ;  /* 0x00008000000079c5 */ /* 0x000fe40000010000 */
[----:B------:R-:W-:-:S01]  /*3770*/  FADD R226, R24, R226 ;  /* 0x000000e218e27221 */ /* 0x000fc20000000000 */
[----:B------:R-:W-:Y:S01]  /*3780*/  FADD R225, R25, R225 ;  /* 0x000000e119e17221 */ /* 0x000fe20000000000 */
[----:B------:R1:W-:Y:S01]  /*3790*/  STL [R1+0xa0], R227 ;  /* 0x0000a0e301007387 */ /* 0x0003e20000100800 */
[----:B------:R-:W-:-:S01]  /*37a0*/  FADD R224, R26, R224 ;  /* 0x000000e01ae07221 */ /* 0x000fc20000000000 */
[----:B------:R-:W-:Y:S01]  /*37b0*/  FADD R223, R27, R223 ;  /* 0x000000df1bdf7221 */ /* 0x000fe20000000000 */
[----:B------:R-:W-:-:S01]  /*37c0*/  FADD R222, R28, R222 ;  /* 0x000000de1cde7221 */ /* 0x000fc20000000000 */
[----:B------:R-:W-:Y:S01]  /*37d0*/  FADD R221, R29, R221 ;  /* 0x000000dd1ddd7221 */ /* 0x000fe20000000000 */
[----:B-1----:R-:W3:Y:S04]  /*37e0*/  LDL.LU R227, [R1+0x30] ;  /* 0x0000300001e37983 */ /* 0x002ee80000300800 */
[----:B------:R1:W-:Y:S01]  /*37f0*/  STL [R1+0xa4], R226 ;  /* 0x0000a4e201007387 */ /* 0x0003e20000100800 */
[----:B------:R-:W-:-:S01]  /*3800*/  FADD R220, R30, R220 ;  /* 0x000000dc1edc7221 */ /* 0x000fc20000000000 */
[----:B------:R-:W-:-:S02]  /*3810*/  FADD R219, R31, R219 ;  /* 0x000000db1fdb7221 */ /* 0x000fc40000000000 */
[----:B-1----:R-:W4:Y:S04]  /*3820*/  LDL.LU R226, [R1+0x2c] ;  /* 0x00002c0001e27983 */ /* 0x002f280000300800 */
[----:B------:R1:W-:Y:S01]  /*3830*/  STL [R1+0xa8], R225 ;  /* 0x0000a8e101007387 */ /* 0x0003e20000100800 */
[----:B------:R-:W-:-:S03]  /*3840*/  FADD R218, R32, R218 ;  /* 0x000000da20da7221 */ /* 0x000fc60000000000 */
[----:B-1----:R-:W2:Y:S04]  /*3850*/  LDL.LU R225, [R1+0x28] ;  /* 0x0000280001e17983 */ /* 0x002ea80000300800 */
        /* <DEDUP_REMOVED lines=9> */
[----:B------:R1:W-:Y:S04]  /*38f0*/  STL [R1+0xb8], R221 ;  /* 0x0000b8dd01007387 */ /* 0x0003e80000100800 */
        /* <DEDUP_REMOVED lines=12> */
[----:B-1----:R-:W2:Y:S01]  /*39c0*/  LDL.LU R215, [R1] ;  /* 0x0000000001d77983 */ /* 0x002ea20000300800 */
[----:B------:R-:W-:-:S01]  /*39d0*/  FADD R214, R36, R214 ;  /* 0x000000d624d67221 */ /* 0x000fc20000000000 */
[----:B------:R-:W-:Y:S01]  /*39e0*/  FADD R213, R37, R213 ;  /* 0x000000d525d57221 */ /* 0x000fe20000000000 */
[----:B------:R-:W-:-:S01]  /*39f0*/  FADD R212, R38, R212 ;  /* 0x000000d426d47221 */ /* 0x000fc20000000000 */
[----:B------:R-:W-:Y:S01]  /*3a00*/  FADD R211, R39, R211 ;  /* 0x000000d327d37221 */ /* 0x000fe20000000000 */
[----:B------:R-:W-:-:S01]  /*3a10*/  FADD R210, R40, R210 ;  /* 0x000000d228d27221 */ /* 0x000fc20000000000 */
[----:B------:R-:W-:Y:S01]  /*3a20*/  STL [R1+0xd4], R214 ;  /* 0x0000d4d601007387 */ /* 0x000fe20000100800 */
        /* <DEDUP_REMOVED lines=11> */
[----:B------:R1:W-:Y:S01]  /*3ae0*/  STL [R1+0xe0], R211 ;  /* 0x0000e0d301007387 */ /* 0x0003e20000100800 */
[----:B------:R-:W-:-:S01]  /*3af0*/  FADD R200, R50, R200 ;  /* 0x000000c832c87221 */ /* 0x000fc20000000000 */
[----:B------:R-:W-:Y:S01]  /*3b00*/  FADD R199, R51, R199 ;  /* 0x000000c733c77221 */ /* 0x000fe20000000000 */
        /* <DEDUP_REMOVED lines=69> */
[----:B-----5:R-:W-:Y:S01]  /*3f60*/  FADD R0, R121, R0 ;  /* 0x0000000079007221 */ /* 0x020fe20000000000 */
[----:B---3--:R-:W-:-:S01]  /*3f70*/  FADD R227, R134, R227 ;  /* 0x000000e386e37221 */ /* 0x008fc20000000000 */
[----:B----4-:R-:W-:Y:S01]  /*3f80*/  FADD R226, R133, R226 ;  /* 0x000000e285e27221 */ /* 0x010fe20000000000 */
[----:B--2---:R-:W-:-:S01]  /*3f90*/  FADD R225, R132, R225 ;  /* 0x000000e184e17221 */ /* 0x004fc20000000000 */
        /* <DEDUP_REMOVED lines=9> */
[----:B------:R-:W-:-:S05]  /*4030*/  FADD R215, R122, R215 ;  /* 0x000000d77ad77221 */ /* 0x000fca0000000000 */
[----:B------:R2:W-:Y:S04]  /*4040*/  STL [R1], R215 ;  /* 0x000000d701007387 */ /* 0x0005e80000100800 */
[----:B------:R3:W-:Y:S04]  /*4050*/  STL [R1+0x4], R216 ;  /* 0x000004d801007387 */ /* 0x0007e80000100800 */
        /* <DEDUP_REMOVED lines=8> */
[----:B-1----:R-:W4:Y:S04]  /*40e0*/  LDL.LU R211, [R1+0x34] ;  /* 0x0000340001d37983 */ /* 0x002f280000300800 */
[----:B------:R1:W-:Y:S04]  /*40f0*/  STL [R1+0x28], R225 ;  /* 0x000028e101007387 */ /* 0x0003e80000100800 */
[----:B------:R-:W4:Y:S04]  /*4100*/  LDL.LU R212, [R1+0x38] ;  /* 0x0000380001d47983 */ /* 0x000f280000300800 */
[----:B------:R1:W-:Y:S04]  /*4110*/  STL [R1+0x2c], R226 ;  /* 0x00002ce201007387 */ /* 0x0003e80000100800 */
[----:B------:R-:W4:Y:S04]  /*4120*/  LDL.LU R213, [R1+0x3c] ;  /* 0x00003c0001d57983 */ /* 0x000f280000300800 */
[----:B------:R1:W-:Y:S04]  /*4130*/  STL [R1+0x30], R227 ;  /* 0x000030e301007387 */ /* 0x0003e80000100800 */
[----:B------:R-:W4:Y:S04]  /*4140*/  LDL.LU R214, [R1+0x40] ;  /* 0x0000400001d67983 */ /* 0x000f280000300800 */
[----:B--2---:R-:W2:Y:S04]  /*4150*/  LDL.LU R215, [R1+0x44] ;  /* 0x0000440001d77983 */ /* 0x004ea80000300800 */
[----:B---3--:R-:W3:Y:S04]  /*4160*/  LDL.LU R216, [R1+0x48] ;  /* 0x0000480001d87983 */ /* 0x008ee80000300800 */
[----:B----4-:R-:W4:Y:S04]  /*4170*/  LDL.LU R217, [R1+0x4c] ;  /* 0x00004c0001d97983 */ /* 0x010f280000300800 */
[----:B0-----:R-:W4:Y:S04]  /*4180*/  LDL.LU R218, [R1+0x50] ;  /* 0x0000500001da7983 */ /* 0x001f280000300800 */
[----:B------:R-:W4:Y:S04]  /*4190*/  LDL.LU R219, [R1+0x54] ;  /* 0x0000540001db7983 */ /* 0x000f280000300800 */
[----:B------:R-:W4:Y:S04]  /*41a0*/  LDL.LU R220, [R1+0x58] ;  /* 0x0000580001dc7983 */ /* 0x000f280000300800 */
[----:B------:R-:W4:Y:S04]  /*41b0*/  LDL.LU R221, [R1+0x5c] ;  /* 0x00005c0001dd7983 */ /* 0x000f280000300800 */
[----:B------:R-:W4:Y:S04]  /*41c0*/  LDL.LU R222, [R1+0x60] ;  /* 0x0000600001de7983 */ /* 0x000f280000300800 */
[----:B------:R-:W4:Y:S04]  /*41d0*/  LDL.LU R223, [R1+0x64] ;  /* 0x0000640001df7983 */ /* 0x000f280000300800 */
[----:B------:R-:W4:Y:S04]  /*41e0*/  LDL.LU R224, [R1+0x68] ;  /* 0x0000680001e07983 */ /* 0x000f280000300800 */
[----:B-1----:R-:W4:Y:S04]  /*41f0*/  LDL.LU R225, [R1+0x6c] ;  /* 0x00006c0001e17983 */ /* 0x002f280000300800 */
[----:B------:R-:W4:Y:S04]  /*4200*/  LDL.LU R226, [R1+0x70] ;  /* 0x0000700001e27983 */ /* 0x000f280000300800 */
[----:B------:R-:W4:Y:S01]  /*4210*/  LDL.LU R227, [R1+0x74] ;  /* 0x0000740001e37983 */ /* 0x000f220000300800 */
[----:B------:R-:W-:-:S05]  /*4220*/  FADD R211, R135, R211 ;  /* 0x000000d387d37221 */ /* 0x000fca0000000000 */
[----:B------:R0:W-:Y:S01]  /*4230*/  STL [R1+0x34], R211 ;  /* 0x000034d301007387 */ /* 0x0001e20000100800 */
[----:B------:R-:W-:-:S03]  /*4240*/  FADD R212, R136, R212 ;  /* 0x000000d488d47221 */ /* 0x000fc60000000000 */
[----:B0-----:R1:W5:Y:S01]  /*4250*/  LDL.LU R211, [R1+0xe0] ;  /* 0x0000e00001d37983 */ /* 0x0013620000300800 */
[----:B------:R-:W-:-:S03]  /*4260*/  FADD R213, R137, R213 ;  /* 0x000000d589d57221 */ /* 0x000fc60000000000 */
[----:B------:R0:W-:Y:S01]  /*4270*/  STL [R1+0x38], R212 ;  /* 0x000038d401007387 */ /* 0x0001e20000100800 */
[----:B------:R-:W-:-:S01]  /*4280*/  FADD R214, R138, R214 ;  /* 0x000000d68ad67221 */ /* 0x000fc20000000000 */
[----:B--2---:R-:W-:Y:S02]  /*4290*/  FADD R215, R139, R215 ;  /* 0x000000d78bd77221 */ /* 0x004fe40000000000 */
[----:B0-----:R1:W5:Y:S01]  /*42a0*/  LDL.LU R212, [R1+0xdc] ;  /* 0x0000dc0001d47983 */ /* 0x0013620000300800 */
[----:B---3--:R-:W-:-:S03]  /*42b0*/  FADD R216, R140, R216 ;  /* 0x000000d88cd87221 */ /* 0x008fc60000000000 */
[----:B------:R0:W-:Y:S01]  /*42c0*/  STL [R1+0x3c], R213 ;  /* 0x00003cd501007387 */ /* 0x0001e20000100800 */
[----:B----4-:R-:W-:-:S03]  /*42d0*/  FADD R217, R141, R217 ;  /* 0x000000d98dd97221 */ /* 0x010fc60000000000 */
[----:B0-----:R1:W5:Y:S01]  /*42e0*/  LDL.LU R213, [R1+0xd8] ;  /* 0x0000d80001d57983 */ /* 0x0013620000300800 */
[----:B------:R-:W-:-:S03]  /*42f0*/  FADD R218, R142, R218 ;  /* 0x000000da8eda7221 */ /* 0x000fc60000000000 */
[----:B------:R0:W-:Y:S01]  /*4300*/  STL [R1+0x40], R214 ;  /* 0x000040d601007387 */ /* 0x0001e20000100800 */
[----:B------:R-:W-:-:S01]  /*4310*/  FADD R219, R143, R219 ;  /* 0x000000db8fdb7221 */ /* 0x000fc20000000000 */
[----:B------:R-:W-:Y:S02]  /*4320*/  FADD R220, R144, R220 ;  /* 0x000000dc90dc7221 */ /* 0x000fe40000000000 */
[----:B0-----:R1:W5:Y:S04]  /*4330*/  LDL.LU R214, [R1+0xd4] ;  /* 0x0000d40001d67983 */ /* 0x0013680000300800 */
[----:B------:R0:W-:Y:S01]  /*4340*/  STL [R1+0x44], R215 ;  /* 0x000044d701007387 */ /* 0x0001e20000100800 */
[----:B------:R-:W-:-:S01]  /*4350*/  FADD R221, R145, R221 ;  /* 0x000000dd91dd7221 */ /* 0x000fc20000000000 */
[----:B------:R-:W-:-:S02]  /*4360*/  FADD R222, R146, R222 ;  /* 0x000000de92de7221 */ /* 0x000fc40000000000 */
[----:B0-----:R1:W5:Y:S04]  /*4370*/  LDL.LU R215, [R1+0xd0] ;  /* 0x0000d00001d77983 */ /* 0x0013680000300800 */
[----:B------:R0:W-:Y:S01]  /*4380*/  STL [R1+0x48], R216 ;  /* 0x000048d801007387 */ /* 0x0001e20000100800 */
[----:B------:R-:W-:-:S03]  /*4390*/  FADD R223, R147, R223 ;  /* 0x000000df93df7221 */ /* 0x000fc60000000000 */
        /* <DEDUP_REMOVED lines=13> */
[----:B------:R0:W-:Y:S04]  /*4470*/  STL [R1+0x5c], R221 ;  /* 0x00005cdd01007387 */ /* 0x0001e80000100800 */
        /* <DEDUP_REMOVED lines=12> */
[----:B0-----:R1:W5:Y:S01]  /*4540*/  LDL.LU R227, [R1+0xa0] ;  /* 0x0000a00001e37983 */ /* 0x0013620000300800 */
[----:B------:R-:W-:-:S05]  /*4550*/  UMOV UR6, URZ ;  /* 0x0000003f00067c82 */ /* 0x000fca0008000000 */
.L_x_32:
[----:B------:R-:W-:Y:S05]  /*4560*/  @!P2 BRA `(.L_x_33) ;  /* 0x000000000004a947 */ /* 0x000fea0003800000 */
[----:B------:R-:W-:Y:S01]  /*4570*/  BPT.TRAP 0x1 ;  /* 0x000000040000795c */ /* 0x000fe20000300000 */
.L_x_33:
[----:B-----5:R3:W-:Y:S04]  /*4580*/  STL [R1+0xa0], R0 ;  /* 0x0000a00001007387 */ /* 0x0207e80000100800 */
[----:B---3--:R-:W3:Y:S01]  /*4590*/  LDL R0, [R1+0x7c] ;  /* 0x00007c0001007983 */ /* 0x008ee20000100800 */
[----:B0-----:R-:W-:-:S05]  /*45a0*/  IMAD.U32 R229, RZ, RZ, UR24 ;  /* 0x00000018ffe57e24 */ /* 0x001fca000f8e00ff */
[----:B------:R-:W-:-:S05]  /*45b0*/  @P0 LEA R229, R229, UR12, 0x3 ;  /* 0x0000000ce5e50c11 */ /* 0x000fca000f8e18ff */
[----:B------:R-:W-:Y:S01]  /*45c0*/  @P0 VIADD R229, R229, 0xb0 ;  /* 0x000000b0e5e50836 */ /* 0x000fe20000000000 */
[----:B------:R-:W-:-:S06]  /*45d0*/  UISETP.GT.U32.AND UP0, UPT, UR13, 0x1, UPT ;  /* 0x000000010d00788c */ /* 0x000fcc000bf04070 */
[----:B------:R-:W-:Y:S02]  /*45e0*/  PLOP3.LUT P1, PT, PT, PT, UP0, 0x80, 0x0 ;  /* 0x000000000000781c */ /* 0x000fe40003f2f008 */
[----:B---3--:R-:W-:Y:S02]  /*45f0*/  @P0 PRMT R229, R0, 0x654, R229 ;  /* 0x0000065400e50816 */ /* 0x008fe400000000e5 */
[----:B------:R0:W5:Y:S02]  /*4600*/  LDL.LU R0, [R1+0xa0] ;  /* 0x0000a00001007983 */ /* 0x0001640000300800 */
[----:B------:R0:W-:Y:S07]  /*4610*/  @P0 SYNCS.ARRIVE.TRANS64.RED.A1T0 RZ, [R229+URZ], RZ ;  /* 0x000000ffe5ff09a7 */ /* 0x0001ee000810043f */
[----:B------:R-:W-:Y:S05]  /*4620*/  @P1 BRA `(.L_x_34) ;  /* 0x0000000000041947 */ /* 0x000fea0003800000 */
[----:B------:R-:W-:Y:S01]  /*4630*/  BPT.TRAP 0x1 ;  /* 0x000000040000795c */ /* 0x000fe20000300000 */
.L_x_34:
[----:B------:R-:W-:Y:S01]  /*4640*/  UIADD3 UR19, UR19, 0x1, URZ ;  /* 0x0000000113137890 */ /* 0x000fe2000fffe03f */
[C---:B------:R-:W-:Y:S01]  /*4650*/  ISETP.GT.AND P1, PT, R228.reuse, 0x1, PT ;  /* 0x00000001e400780c */ /* 0x040fe20003f24270 */
[----:B------:R-:W-:Y:S01]  /*4660*/  UIADD3 UR24, UR24, 0x1, URZ ;  /* 0x0000000118187890 */ /* 0x000fe2000fffe03f */
[----:B------:R-:W-:Y:S01]  /*4670*/  VIADD R228, R228, 0xffffffff ;  /* 0xffffffffe4e47836 */ /* 0x000fe20000000000 */
[----:B------:R-:W-:Y:S02]  /*4680*/  UISETP.NE.AND UP0, UPT, UR19, 0x16, UPT ;  /* 0x000000161300788c */ /* 0x000fe4000bf05270 */
[----:B------:R-:W-:Y:S02]  /*4690*/  UISETP.NE.AND UP1, UPT, UR24, 0x16, UPT ;  /* 0x000000161800788c */ /* 0x000fe4000bf25270 */
[----:B------:R-:W-:Y:S02]  /*46a0*/  USEL UR8, URZ, 0x1, UP0 ;  /* 0x000000013f087887 */ /* 0x000fe40008000000 */
[----:B------:R-:W-:-:S02]  /*46b0*/  USEL UR19, UR19, URZ, UP0 ;  /* 0x0000003f13137287 */ /* 0x000fc40008000000 */
[----:B------:R-:W-:Y:S02]  /*46c0*/  USEL UR24, UR24, URZ, UP1 ;  /* 0x0000003f18187287 */ /* 0x000fe40008800000 */
[----:B------:R-:W-:Y:S01]  /*46d0*/  LOP3.LUT R227, R227, UR8, RZ, 0x3c, !PT ;  /* 0x00000008e3e37c12 */ /* 0x000fe2000f8e3cff */
[----:B------:R-:W-:Y:S01]  /*46e0*/  UMOV UR8, 0x1 ;  /* 0x0000000100087882 */ /* 0x000fe20000000000 */
[----:B------:R-:W-:Y:S08]  /*46f0*/  @P1 BRA `(.L_x_35) ;  /* 0xffffffec008c1947 */ /* 0x000ff0000383ffff */
.L_x_27:
[----:B------:R-:W-:-:S04]  /*4700*/  UISETP.NE.AND UP0, UPT, UR6, URZ, UPT ;  /* 0x0000003f0600728c */ /* 0x000fc8000bf05270 */
[----:B------:R-:W-:-:S06]  /*4710*/  USEL UR6, URZ, 0x1, !UP0 ;  /* 0x000000013f067887 */ /* 0x000fcc000c000000 */
[----:B------:R-:W-:-:S13]  /*4720*/  ISETP.NE.AND P1, PT, RZ, UR6, PT ;  /* 0x00000006ff007c0c */ /* 0x000fda000bf25270 */
[----:B------:R-:W-:Y:S05]  /*4730*/  @!P1 BRA `(.L_x_36) ;  /* 0x0000000c00dc9947 */ /* 0x000fea0003800000 */
[----:B------:R-:W3:Y:S04]  /*4740*/  LDL.LU R227, [R1+0x74] ;  /* 0x0000740001e37983 */ /* 0x000ee80000300800 */
[----:B---3--:R3:W-:Y:S04]  /*4750*/  STL [R1+0xa0], R227 ;  /* 0x0000a0e301007387 */ /* 0x0087e80000100800 */
[----:B---3--:R-:W3:Y:S04]  /*4760*/  LDL.LU R227, [R1+0x70] ;  /* 0x0000700001e37983 */ /* 0x008ee80000300800 */
        /* <DEDUP_REMOVED lines=55> */
[----:B---3--:R-:W3:Y:S01]  /*4ae0*/  LDL.LU R227, [R1] ;  /* 0x0000000001e37983 */ /* 0x008ee20000300800 */
[----:B------:R-:W-:-:S02]  /*4af0*/  WARPGROUP.DEPBAR.LE gsb0, 0x0 ;  /* 0x00008000000079c5 */ /* 0x000fc40000010000 */
[----:B------:R-:W-:Y:S01]  /*4b00*/  FADD R226, R24, R226 ;  /* 0x000000e218e27221 */ /* 0x000fe20000000000 */
        /* <DEDUP_REMOVED lines=96> */
[----:B-----5:R-:W-:Y:S01]  /*5110*/  FADD R0, R121, R0 ;  /* 0x0000000079007221 */ /* 0x020fe20000000000 */
[----:B---3--:R-:W-:-:S05]  /*5120*/  FADD R227, R122, R227 ;  /* 0x000000e37ae37221 */ /* 0x008fca0000000000 */
[----:B------:R3:W-:Y:S04]  /*5130*/  STL [R1], R227 ;  /* 0x000000e301007387 */ /* 0x0007e80000100800 */
[----:B---3--:R-:W3:Y:S02]  /*5140*/  LDL.LU R227, [R1+0x110] ;  /* 0x0001100001e37983 */ /* 0x008ee40000300800 */
[----:B---3--:R-:W-:-:S05]  /*5150*/  FADD R227, R123, R227 ;  /* 0x000000e37be37221 */ /* 0x008fca0000000000 */
[----:B------:R3:W-:Y:S04]  /*5160*/  STL [R1+0x4], R227 ;  /* 0x000004e301007387 */ /* 0x0007e80000100800 */
        /* <DEDUP_REMOVED lines=83> */
[----:B------:R3:W-:Y:S02]  /*56a0*/  STL [R1+0x74], R227 ;  /* 0x000074e301007387 */ /* 0x0007e40000100800 */
.L_x_36:
[----:B---3--:R-:W-:-:S04]  /*56b0*/  IMAD.U32 R227, RZ, RZ, UR31 ;  /* 0x0000001fffe37e24 */ /* 0x008fc8000f8e00ff */
[----:B------:R3:W-:Y:S01]  /*56c0*/  SYNCS.ARRIVE.TRANS64.A1T0 RZ, [R227+UR29], RZ ;  /* 0x000000ffe3ff79a7 */ /* 0x0007e2000810001d */
[----:B------:R-:W-:Y:S02]  /*56d0*/  WARPGROUP.DEPBAR.LE gsb0, 0x0 ;  /* 0x00008000000079c5 */ /* 0x000fe40000010000 */
[----:B------:R-:W4:Y:S02]  /*56e0*/  LDC R24, c[0x0][0x28c] ;  /* 0x0000a300ff187b82 */ /* 0x000f240000000800 */
[----:B----4-:R-:W-:-:S13]  /*56f0*/  ISETP.GE.AND P1, PT, R24, 0x1, PT ;  /* 0x000000011800780c */ /* 0x010fda0003f26270 */
[----:B---3--:R-:W-:Y:S05]  /*5700*/  @!P1 BRA `(.L_x_37) ;  /* 0x0000000000509947 */ /* 0x008fea0003800000 */
[----:B------:R-:W-:-:S06]  /*5710*/  UISETP.NE.AND UP0, UPT, UR27, 0x3, UPT ;  /* 0x000000031b00788c */ /* 0x000fcc000bf05270 */
[----:B------:R-:W-:-:S13]  /*5720*/  PLOP3.LUT P1, PT, PT, PT, UP0, 0x80, 0x0 ;  /* 0x000000000000781c */ /* 0x000fda0003f2f008 */
[----:B------:R-:W-:Y:S05]  /*5730*/  @!P1 BRA `(.L_x_38) ;  /* 0x0000000000049947 */ /* 0x000fea0003800000 */
[----:B------:R-:W-:Y:S01]  /*5740*/  BPT.TRAP 0x1 ;  /* 0x000000040000795c */ /* 0x000fe20000300000 */
.L_x_38:
[----:B------:R-:W3:Y:S01]  /*5750*/  LDL R227, [R1+0x7c] ;  /* 0x00007c0001e37983 */ /* 0x000ee20000100800 */
[----:B------:R-:W-:-:S05]  /*5760*/  VOTEU.ANY UP0, P0 ;  /* 0x00000000003f7886 */ /* 0x000fca0000000100 */
[----:B------:R-:W-:Y:S02]  /*5770*/  @UP0 UIADD3 UR6, UR16, UR5, URZ ;  /* 0x0000000510060290 */ /* 0x000fe4000fffe03f */
[----:B------:R-:W-:-:S04]  /*5780*/  UISETP.GT.U32.AND UP0, UPT, UR13, 0x1, UPT ;  /* 0x000000010d00788c */ /* 0x000fc8000bf04070 */
[----:B------:R-:W-:Y:S02]  /*5790*/  IMAD.U32 R24, RZ, RZ, UR6 ;  /* 0x00000006ff187e24 */ /* 0x000fe4000f8e00ff */
[----:B------:R-:W-:Y:S01]  /*57a0*/  IMAD.U32 R27, RZ, RZ, UR6 ;  /* 0x00000006ff1b7e24 */ /* 0x000fe2000f8e00ff */
[----:B------:R-:W-:Y:S01]  /*57b0*/  PLOP3.LUT P1, PT, PT, PT, UP0, 0x80, 0x0 ;  /* 0x000000000000781c */ /* 0x000fe20003f2f008 */
[----:B------:R-:W-:-:S05]  /*57c0*/  @P0 IMAD.WIDE.U32 R24, R24, -0x45d1745d, RZ ;  /* 0xba2e8ba318180825 */ /* 0x000fca00078e00ff */
[----:B------:R-:W-:-:S05]  /*57d0*/  @P0 SHF.R.U32.HI R24, RZ, 0x4, R25 ;  /* 0x00000004ff180819 */ /* 0x000fca0000011619 */
[----:B------:R-:W-:-:S05]  /*57e0*/  @P0 IMAD R24, R24, -0x16, R27 ;  /* 0xffffffea18180824 */ /* 0x000fca00078e021b */
[----:B------:R-:W-:-:S05]  /*57f0*/  @P0 LEA R24, R24, UR12, 0x3 ;  /* 0x0000000c18180c11 */ /* 0x000fca000f8e18ff */
[----:B------:R-:W-:-:S05]  /*5800*/  @P0 VIADD R24, R24, 0xb0 ;  /* 0x000000b018180836 */ /* 0x000fca0000000000 */
[----:B---3--:R-:W-:-:S04]  /*5810*/  @P0 PRMT R24, R227, 0x654, R24 ;  /* 0x00000654e3180816 */ /* 0x008fc80000000018 */
[----:B------:R3:W-:Y:S01]  /*5820*/  @P0 SYNCS.ARRIVE.TRANS64.RED.A1T0 RZ, [R24+URZ], RZ ;  /* 0x000000ff18ff09a7 */ /* 0x0007e2000810043f */
[----:B------:R-:W-:Y:S05]  /*5830*/  @P1 BRA `(.L_x_37) ;  /* 0x0000000000041947 */ /* 0x000fea0003800000 */
[----:B------:R-:W-:Y:S01]  /*5840*/  BPT.TRAP 0x1 ;  /* 0x000000040000795c */ /* 0x000fe20000300000 */
.L_x_37:
[----:B------:R-:W4:Y:S01]  /*5850*/  S2R R25, SR_TID.X ;  /* 0x0000000000197919 */ /* 0x000f220000002100 */
[----:B---3--:R-:W-:Y:S01]  /*5860*/  IMAD.U32 R24, RZ, RZ, UR30 ;  /* 0x0000001eff187e24 */ /* 0x008fe2000f8e00ff */
[----:B------:R-:W-:Y:S01]  /*5870*/  UIADD3 UR5, UR28, UR5, URZ ;  /* 0x000000051c057290 */ /* 0x000fe2000fffe03f */
[----:B------:R-:W3:Y:S01]  /*5880*/  LDC R35, c[0x0][0x288] ;  /* 0x0000a200ff237b82 */ /* 0x000ee20000000800 */
[----:B------:R-:W-:Y:S02]  /*5890*/  UISETP.GE.U32.AND UP1, UPT, UR28, 0x16, UPT ;  /* 0x000000161c00788c */ /* 0x000fe4000bf26070 */
[----:B------:R-:W-:Y:S01]  /*58a0*/  SHF.L.U32 R24, R24, 0x1f, RZ ;  /* 0x0000001f18187819 */ /* 0x000fe200000006ff */
[----:B------:R-:W-:Y:S02]  /*58b0*/  UISETP.GT.U32.AND UP0, UPT, UR5, 0x15, UPT ;  /* 0x000000150500788c */ /* 0x000fe4000bf04070 */
[----:B------:R-:W-:Y:S01]  /*58c0*/  UIMAD.WIDE.U32 UR6, UR5, -0x45d1745d, URZ ;  /* 0xba2e8ba3050678a5 */ /* 0x000fe2000f8e003f */
[----:B------:R-:W0:Y:S01]  /*58d0*/  SYNCS.PHASECHK.TRANS64.TRYWAIT P1, [UR17+0x8], R24 ;  /* 0x00000818ff0075a7 */ /* 0x000e220008020151 */
[----:B------:R-:W-:-:S02]  /*58e0*/  UISETP.LT.U32.AND UP0, UPT, UR28, 0x16, UP0 ;  /* 0x000000161c00788c */ /* 0x000fc40008701070 */
[----:B------:R-:W-:Y:S02]  /*58f0*/  USHF.R.U32.HI UR6, URZ, 0x4, UR7 ;  /* 0x000000043f067899 */ /* 0x000fe40008011607 */
[----:B------:R-:W-:Y:S02]  /*5900*/  USEL UR8, URZ, 0x1, !UP0 ;  /* 0x000000013f087887 */ /* 0x000fe4000c000000 */
[----:B------:R-:W-:Y:S02]  /*5910*/  UIMAD UR5, UR6, -0x16, UR5 ;  /* 0xffffffea060578a4 */ /* 0x000fe4000f8e0205 */
[----:B------:R-:W-:-:S04]  /*5920*/  ULOP3.LUT UR4, UR4, UR8, URZ, 0x3c, !UPT ;  /* 0x0000000804047292 */ /* 0x000fc8000f8e3c3f */
[----:B------:R-:W-:Y:S01]  /*5930*/  @UP1 ULOP3.LUT UR4, UR4, 0x1, UR6, 0x78, !UPT ;  /* 0x0000000104041892 */ /* 0x000fe2000f8e7806 */
[----:B----4-:R-:W-:-:S04]  /*5940*/  SHF.R.S32.HI R26, RZ, 0x1f, R25 ;  /* 0x0000001fff1a7819 */ /* 0x010fc80000011419 */
[----:B------:R-:W-:-:S04]  /*5950*/  LEA.HI R26, R26, R25, RZ, 0x7 ;  /* 0x000000191a1a7211 */ /* 0x000fc800078f38ff */
[----:B------:R-:W-:-:S05]  /*5960*/  LOP3.LUT R26, R26, 0xffffff80, RZ, 0xc0, !PT ;  /* 0xffffff801a1a7812 */ /* 0x000fca00078ec0ff */
[----:B------:R-:W-:-:S05]  /*5970*/  IMAD.IADD R26, R25, 0x1, -R26 ;  /* 0x00000001191a7824 */ /* 0x000fca00078e0a1a */
[----:B------:R-:W-:-:S04]  /*5980*/  SHF.R.S32.HI R25, RZ, 0x1f, R26 ;  /* 0x0000001fff197819 */ /* 0x000fc8000001141a */
[----:B------:R-:W-:-:S04]  /*5990*/  LEA.HI R25, R25, R26, RZ, 0x2 ;  /* 0x0000001a19197211 */ /* 0x000fc800078f10ff */
[----:B------:R-:W-:-:S05]  /*59a0*/  LOP3.LUT R25, R25, 0xfffffffc, RZ, 0xc0, !PT ;  /* 0xfffffffc19197812 */ /* 0x000fca00078ec0ff */
[----:B------:R-:W-:-:S04]  /*59b0*/  IMAD.IADD R40, R26, 0x1, -R25 ;  /* 0x000000011a287824 */ /* 0x000fc800078e0a19 */
[----:B------:R-:W-:Y:S01]  /*59c0*/  IMAD.SHL.U32 R32, R40, 0x2, RZ ;  /* 0x0000000228207824 */ /* 0x000fe200078e00ff */
[----:B0--3--:R-:W-:Y:S06]  /*59d0*/  @!P1 BRA `(.L_x_39) ;  /* 0x000000b400189947 */ /* 0x009fec0003800000 */
.L_x_343:
[----:B------:R3:W-:Y:S01]  /*59e0*/  STL [R1+0xa4], R2 ;  /* 0x0000a40201007387 */ /* 0x0007e20000100800 */
[----:B------:R-:W-:Y:S01]  /*59f0*/  ULDC UR8, c[0x0][0x284] ;  /* 0x0000a10000087ab9 */ /* 0x000fe20000000800 */
[----:B------:R-:W-:Y:S01]  /*5a00*/  SHF.R.S32.HI R33, RZ, 0x1f, R32 ;  /* 0x0000001fff217819 */ /* 0x000fe20000011420 */
[----:B------:R-:W-:Y:S01]  /*5a10*/  ULDC.64 UR6, c[0x0][0x5d0] ;  /* 0x0001740000067ab9 */ /* 0x000fe20000000a00 */
[----:B---3--:R-:W3:Y:S04]  /*5a20*/  LDL.LU R2, [R1+0x8c] ;  /* 0x00008c0001027983 */ /* 0x008ee80000300800 */
[----:B-----5:R4:W-:Y:S04]  /*5a30*/  STL [R1+0xa0], R0 ;  /* 0x0000a00001007387 */ /* 0x0209e80000100800 */
[----:B------:R-:W2:Y:S04]  /*5a40*/  LDL R227, [R1+0x78] ;  /* 0x0000780001e37983 */ /* 0x000ea80000100800 */
[----:B----4-:R-:W4:Y:S01]  /*5a50*/  LDL R0, [R1+0x88] ;  /* 0x0000880001007983 */ /* 0x010f220000100800 */
[----:B---3--:R-:W-:-:S03]  /*5a60*/  IMAD.SHL.U32 R37, R2, 0x100, RZ ;  /* 0x0000010002257824 */ /* 0x008fc600078e00ff */
[----:B------:R3:W5:Y:S01]  /*5a70*/  LDL.LU R2, [R1+0xa4] ;  /* 0x0000a40001027983 */ /* 0x0007620000300800 */
[----:B----4-:R-:W-:-:S03]  /*5a80*/  IMAD.SHL.U32 R34, R0, 0x40, RZ ;  /* 0x0000004000227824 */ /* 0x010fc600078e00ff */
[----:B------:R3:W5:Y:S02]  /*5a90*/  LDL.LU R0, [R1+0xa0] ;  /* 0x0000a00001007983 */ /* 0x0007640000300800 */
[----:B------:R-:W-:Y:S02]  /*5aa0*/  ISETP.GE.AND P1, PT, R34, UR8, PT ;  /* 0x0000000822007c0c */ /* 0x000fe4000bf26270 */
[----:B--2---:R-:W-:Y:S02]  /*5ab0*/  SHF.R.S32.HI R38, RZ, 0x1f, R227 ;  /* 0x0000001fff267819 */ /* 0x004fe400000114e3 */
[----:B------:R-:W-:Y:S01]  /*5ac0*/  ISETP.GE.OR P1, PT, R37, R35, P1 ;  /* 0x000000232500720c */ /* 0x000fe20000f26670 */
[----:B0-----:R-:W-:-:S04]  /*5ad0*/  IMAD.WIDE.U32 R24, R227, UR6, R32 ;  /* 0x00000006e3187c25 */ /* 0x001fc8000f8e0020 */
[----:B------:R-:W-:Y:S01]  /*5ae0*/  IMAD R26, R38, UR6, RZ ;  /* 0x00000006261a7c24 */ /* 0x000fe2000f8e02ff */
[----:B------:R-:W-:Y:S02]  /*5af0*/  SHF.R.S32.HI R36, RZ, 0x1f, R37 ;  /* 0x0000001fff247819 */ /* 0x000fe40000011425 */
[----:B------:R-:W-:Y:S01]  /*5b00*/  IADD3 R24, P2, R37, R24, RZ ;  /* 0x0000001825187210 */ /* 0x000fe20007f5e0ff */
[----:B------:R-:W-:-:S05]  /*5b10*/  IMAD R27, R227, UR7, R26 ;  /* 0x00000007e31b7c24 */ /* 0x000fca000f8e021a */
[----:B------:R-:W-:Y:S01]  /*5b20*/  IADD3.X R25, R36, R25, R27, P2, !PT ;  /* 0x0000001924197210 */ /* 0x000fe200017fe41b */
[----:B---3--:R-:W-:Y:S06]  /*5b30*/  @P1 BRA `(.L_x_40) ;  /* 0x0000008c00cc1947 */ /* 0x008fec0003800000 */
[----:B------:R0:W-:Y:S01]  /*5b40*/  STL.64 [R1+0xa8], R4 ;  /* 0x0000a80401007387 */ /* 0x0001e20000100a00 */
[----:B------:R-:W2:Y:S01]  /*5b50*/  LDC.64 R28, c[0x0][0x5c8] ;  /* 0x00017200ff1c7b82 */ /* 0x000ea20000000a00 */
[----:B------:R-:W-:Y:S02]  /*5b60*/  ULDC.64 UR6, c[0x0][0x5c0] ;  /* 0x0001700000067ab9 */ /* 0x000fe40000000a00 */
[----:B0-----:R-:W3:Y:S04]  /*5b70*/  LDL.64 R4, [R1+0x90] ;  /* 0x0000900001047983 */ /* 0x001ee80000100a00 */
[----:B-----5:R0:W-:Y:S04]  /*5b80*/  STL [R1+0xa4], R2 ;  /* 0x0000a40201007387 */ /* 0x0201e80000100800 */
[----:B0-----:R-:W3:Y:S04]  /*5b90*/  LDL.LU R2, [R1+0x88] ;  /* 0x0000880001027983 */ /* 0x001ee80000300800 */
[----:B------:R0:W-:Y:S04]  /*5ba0*/  STL [R1+0xa0], R0 ;  /* 0x0000a00001007387 */ /* 0x0001e80000100800 */
[----:B0-----:R-:W4:Y:S01]  /*5bb0*/  LDL R0, [R1+0x98] ;  /* 0x0000980001007983 */ /* 0x001f220000100800 */
[----:B---3--:R-:W-:-:S03]  /*5bc0*/  IMAD.WIDE R30, R2, 0x40, R4 ;  /* 0x00000040021e7825 */ /* 0x008fc600078e0204 */
[----:B------:R0:W5:Y:S04]  /*5bd0*/  LDL.LU.64 R4, [R1+0xa8] ;  /* 0x0000a80001047983 */ /* 0x0001680000300a00 */
[----:B------:R0:W5:Y:S01]  /*5be0*/  LDL.LU R2, [R1+0xa4] ;  /* 0x0000a40001027983 */ /* 0x0001620000300800 */
[-C--:B--2---:R-:W-:Y:S02]  /*5bf0*/  IMAD R26, R31, R28.reuse, RZ ;  /* 0x0000001c1f1a7224 */ /* 0x084fe400078e02ff */
[----:B------:R-:W-:-:S04]  /*5c00*/  IMAD.WIDE.U32 R24, R30, R28, R24 ;  /* 0x0000001c1e187225 */ /* 0x000fc800078e0018 */
[----:B------:R-:W-:Y:S01]  /*5c10*/  IMAD R27, R30, R29, R26 ;  /* 0x0000001d1e1b7224 */ /* 0x000fe200078e021a */
[----:B------:R-:W-:Y:S01]  /*5c20*/  LEA R26, P1, R28, R24, 0x3 ;  /* 0x000000181c1a7211 */ /* 0x000fe200078218ff */
[----:B----4-:R-:W-:Y:S01]  /*5c30*/  IMAD.IADD R39, R0, 0x1, -R34 ;  /* 0x0000000100277824 */ /* 0x010fe200078e0a22 */
[----:B------:R-:W-:Y:S01]  /*5c40*/  IADD3 R24, P2, R24, UR6, RZ ;  /* 0x0000000618187c10 */ /* 0x000fe2000ff5e0ff */
[----:B------:R0:W5:Y:S01]  /*5c50*/  LDL.LU R0, [R1+0xa0] ;  /* 0x0000a00001007983 */ /* 0x0001620000300800 */
[----:B------:R-:W-:Y:S01]  /*5c60*/  IMAD.IADD R27, R25, 0x1, R27 ;  /* 0x00000001191b7824 */ /* 0x000fe200078e021b */
[----:B------:R-:W-:-:S04]  /*5c70*/  IADD3 R26, P4, R26, UR6, RZ ;  /* 0x000000061a1a7c10 */ /* 0x000fc8000ff9e0ff */
[----:B------:R-:W-:Y:S01]  /*5c80*/  LEA.HI.X R29, R28, R27, R29, 0x3, P1 ;  /* 0x0000001b1c1d7211 */ /* 0x000fe200008f1c1d */
[----:B------:R-:W-:Y:S01]  /*5c90*/  IMAD R28, R40, -0x2, R35 ;  /* 0xfffffffe281c7824 */ /* 0x000fe200078e0223 */
[----:B------:R-:W-:Y:S01]  /*5ca0*/  FSETP.NEU.AND P1, PT, RZ, UR26, PT ;  /* 0x0000001aff007c0b */ /* 0x000fe2000bf2d000 */
[----:B------:R-:W-:Y:S01]  /*5cb0*/  BSSY B0, `(.L_x_40) ;  /* 0x00008db000007945 */ /* 0x000fe20003800000 */
[----:B------:R-:W-:Y:S02]  /*5cc0*/  IADD3.X R25, R27, UR7, RZ, P2, !PT ;  /* 0x000000071b197c10 */ /* 0x000fe400097fe4ff */
[----:B------:R-:W-:Y:S01]  /*5cd0*/  IADD3.X R27, R29, UR7, RZ, P4, !PT ;  /* 0x000000071d1b7c10 */ /* 0x000fe2000a7fe4ff */
[----:B------:R-:W-:-:S08]  /*5ce0*/  IMAD.IADD R34, R28, 0x1, -R37 ;  /* 0x000000011c227824 */ /* 0x000fd000078e0a25 */
[----:B0-----:R-:W-:Y:S05]  /*5cf0*/  @!P1 BRA `(.L_x_41) ;  /* 0x0000006800d89947 */ /* 0x001fea0003800000 */
[----:B------:R-:W-:Y:S01]  /*5d00*/  ULDC.64 UR6, c[0x0][0x5b8] ;  /* 0x00016e0000067ab9 */ /* 0x000fe20000000a00 */
[----:B------:R-:W-:Y:S01]  /*5d10*/  ULDC.64 UR8, c[0x0][0x5a8] ;  /* 0x00016a0000087ab9 */ /* 0x000fe20000000a00 */
[----:B------:R-:W-:Y:S01]  /*5d20*/  IMAD.WIDE.U32 R32, R227, UR6, R32 ;  /* 0x00000006e3207c25 */ /* 0x000fe2000f8e0020 */
[----:B------:R-:W-:Y:S03]  /*5d30*/  BSSY B1, `(.L_x_42) ;  /* 0x0000010000017945 */ /* 0x000fe60003800000 */
[----:B------:R-:W-:Y:S01]  /*5d40*/  IMAD R28, R38, UR6, RZ ;  /* 0x00000006261c7c24 */ /* 0x000fe2000f8e02ff */
[----:B------:R-:W-:-:S03]  /*5d50*/  IADD3 R32, P1, R37, R32, RZ ;  /* 0x0000002025207210 */ /* 0x000fc60007f3e0ff */
[----:B------:R-:W-:Y:S01]  /*5d60*/  IMAD R29, R227, UR7, R28 ;  /* 0x00000007e31d7c24 */ /* 0x000fe2000f8e021c */
[----:B------:R-:W-:Y:S02]  /*5d70*/  ULDC.64 UR6, c[0x0][0x5b0] ;  /* 0x00016c0000067ab9 */ /* 0x000fe40000000a00 */
[----:B------:R-:W-:Y:S02]  /*5d80*/  IMAD R35, R31, UR6, RZ ;  /* 0x000000061f237c24 */ /* 0x000fe4000f8e02ff */
[----:B------:R-:W-:Y:S02]  /*5d90*/  IADD3.X R33, R36, R33, R29, P1, !PT ;  /* 0x0000002124217210 */ /* 0x000fe40000ffe41d */
[----:B------:R-:W-:Y:S01]  /*5da0*/  ISETP.GE.AND P1, PT, R39, 0x1, PT ;  /* 0x000000012700780c */ /* 0x000fe20003f26270 */
[C---:B------:R-:W-:Y:S02]  /*5db0*/  IMAD R35, R30.reuse, UR7, R35 ;  /* 0x000000071e237c24 */ /* 0x040fe4000f8e0223 */
[----:B------:R-:W-:Y:S01]  /*5dc0*/  IMAD.WIDE.U32 R28, R30, UR6, R32 ;  /* 0x000000061e1c7c25 */ /* 0x000fe2000f8e0020 */
[----:B------:R-:W-:-:S02]  /*5dd0*/  ISETP.LT.OR P5, PT, R34, 0x1, !P1 ;  /* 0x000000012200780c */ /* 0x000fc40004fa1670 */
[----:B------:R-:W-:-:S04]  /*5de0*/  IADD3 R28, P2, R28, UR8, RZ ;  /* 0x000000081c1c7c10 */ /* 0x000fc8000ff5e0ff */
[--C-:B------:R-:W-:Y:S02]  /*5df0*/  IADD3.X R29, R29, UR9, R35.reuse, P2, !PT ;  /* 0x000000091d1d7c10 */ /* 0x100fe400097fe423 */
[----:B------:R-:W-:-:S05]  /*5e00*/  PRMT R35, RZ, 0x7610, R35 ;  /* 0x00007610ff237816 */ /* 0x000fca0000000023 */
[----:B------:R-:W-:Y:S05]  /*5e10*/  @P5 BRA `(.L_x_43) ;  /* 0x0000000000045947 */ /* 0x000fea0003800000 */
[----:B------:R0:W5:Y:S02]  /*5e20*/  LDG.E.U8 R35, desc[UR22][R28.64] ;  /* 0x000000161c237981 */ /* 0x000164000c1e1100 */
.L_x_43:
[----:B------:R-:W-:Y:S05]  /*5e30*/  BSYNC B1 ;  /* 0x0000000000017941 */ /* 0x000fea0003800000 */
.L_x_42:
[----:B-----5:R-:W-:Y:S01]  /*5e40*/  LOP3.LUT R35, R35, 0xff, RZ, 0xc0, !PT ;  /* 0x000000ff23237812 */ /* 0x020fe200078ec0ff */
[----:B------:R-:W-:Y:S01]  /*5e50*/  BSSY B1, `(.L_x_44) ;  /* 0x000000b000017945 */ /* 0x000fe20003800000 */
[----:B------:R-:W-:Y:S02]  /*5e60*/  ISETP.LT.OR P4, PT, R34, 0x2, !P1 ;  /* 0x000000022200780c */ /* 0x000fe40004f81670 */
[----:B------:R-:W-:-:S05]  /*5e70*/  F2FP.F16.E4M3.UNPACK_B R35, R35 ;  /* 0x00000023ff23723e */ /* 0x000fca00020006ff */
[----:B------:R-:W-:-:S05]  /*5e80*/  HADD2.F32 R35, -RZ, R35.H0_H0 ;  /* 0x20000023ff237230 */ /* 0x000fca0000004100 */
[----:B------:R-:W-:-:S04]  /*5e90*/  FMUL R35, R35, UR26 ;  /* 0x0000001a23237c20 */ /* 0x000fc80008400000 */
[----:B------:R-:W-:-:S05]  /*5ea0*/  FFMA R35, R226, UR25, R35 ;  /* 0x00000019e2237c23 */ /* 0x000fca0008000023 */
[----:B------:R-:W-:Y:S02]  /*5eb0*/  F2FP.SATFINITE.E4M3.F32.PACK_AB_MERGE_C R37, RZ, R35, RZ ;  /* 0x00000023ff25723e */ /* 0x000fe400048070ff */
[----:B------:R-:W-:-:S03]  /*5ec0*/  PRMT R35, RZ, 0x7610, R35 ;  /* 0x00007610ff237816 */ /* 0x000fc60000000023 */
[----:B------:R2:W-:Y:S01]  /*5ed0*/  @!P5 STG.E.U8 desc[UR22][R24.64], R37 ;  /* 0x000000251800d986 */ /* 0x0005e2000c101116 */
[----:B------:R-:W-:Y:S05]  /*5ee0*/  @P4 BRA `(.L_x_45) ;  /* 0x0000000000044947 */ /* 0x000fea0003800000 */
[----:B------:R3:W5:Y:S02]  /*5ef0*/  LDG.E.U8 R35, desc[UR22][R28.64+0x1] ;  /* 0x000001161c237981 */ /* 0x000764000c1e1100 */
.L_x_45:
[----:B------:R-:W-:Y:S05]  /*5f00*/  BSYNC B1 ;  /* 0x0000000000017941 */ /* 0x000fea0003800000 */
.L_x_44:
[----:B-----5:R-:W-:Y:S01]  /*5f10*/  LOP3.LUT R35, R35, 0xff, RZ, 0xc0, !PT ;  /* 0x000000ff23237812 */ /* 0x020fe200078ec0ff */
[----:B------:R-:W-:Y:S01]  /*5f20*/  BSSY B1, `(.L_x_46) ;  /* 0x0000013000017945 */ /* 0x000fe20003800000 */
[----:B--2---:R-:W-:Y:S02]  /*5f30*/  IADD3 R37, P2, R30, 0x8, RZ ;  /* 0x000000081e257810 */ /* 0x004fe40007f5e0ff */
[----:B------:R-:W-:-:S03]  /*5f40*/  F2FP.F16.E4M3.UNPACK_B R35, R35 ;  /* 0x00000023ff23723e */ /* 0x000fc600020006ff */
[----:B------:R-:W-:Y:S01]  /*5f50*/  IMAD.X R31, RZ, RZ, R31, P2 ;  /* 0x000000ffff1f7224 */ /* 0x000fe200010e061f */
[----:B------:R-:W-:Y:S01]  /*5f60*/  ISETP.GE.AND P2, PT, R39, 0x9, PT ;  /* 0x000000092700780c */ /* 0x000fe20003f46270 */
[----:B------:R-:W-:Y:S02]  /*5f70*/  HADD2.F32 R35, -RZ, R35.H0_H0 ;  /* 0x20000023ff237230 */ /* 0x000fe40000004100 */
[----:B------:R-:W-:Y:S01]  /*5f80*/  IMAD R36, R31, UR6, RZ ;  /* 0x000000061f247c24 */ /* 0x000fe2000f8e02ff */
[----:B------:R-:W-:Y:S01]  /*5f90*/  ISETP.LT.OR P5, PT, R34, 0x1, !P2 ;  /* 0x000000012200780c */ /* 0x000fe200057a1670 */
[----:B------:R-:W-:-:S04]  /*5fa0*/  IMAD.WIDE.U32 R32, R37, UR6, R32 ;  /* 0x0000000625207c25 */ /* 0x000fc8000f8e0020 */
[----:B------:R-:W-:Y:S01]  /*5fb0*/  FMUL R30, R35, UR26 ;  /* 0x0000001a231e7c20 */ /* 0x000fe20008400000 */
[----:B------:R-:W-:-:S03]  /*5fc0*/  IMAD R37, R37, UR7, R36 ;  /* 0x0000000725257c24 */ /* 0x000fc6000f8e0224 */
[----:B------:R-:W-:Y:S01]  /*5fd0*/  FFMA R225, R225, UR25, R30 ;  /* 0x00000019e1e17c23 */ /* 0x000fe2000800001e */
[----:B------:R-:W-:Y:S02]  /*5fe0*/  IADD3 R30, P6, R32, UR8, RZ ;  /* 0x00000008201e7c10 */ /* 0x000fe4000ffde0ff */
[----:B------:R-:W-:Y:S02]  /*5ff0*/  PRMT R32, RZ, 0x7610, R32 ;  /* 0x00007610ff207816 */ /* 0x000fe40000000020 */
[----:B------:R-:W-:Y:S02]  /*6000*/  F2FP.SATFINITE.E4M3.F32.PACK_AB_MERGE_C R225, RZ, R225, RZ ;  /* 0x000000e1ffe1723e */ /* 0x000fe400048070ff */
[----:B------:R-:W-:-:S03]  /*6010*/  IADD3.X R31, R33, UR9, R37, P6, !PT ;  /* 0x00000009211f7c10 */ /* 0x000fc6000b7fe425 */
[----:B------:R2:W-:Y:S01]  /*6020*/  @!P4 STG.E.U8 desc[UR22][R24.64+0x1], R225 ;  /* 0x000001e11800c986 */ /* 0x0005e2000c101116 */
[----:B------:R-:W-:Y:S05]  /*6030*/  @P5 BRA `(.L_x_47) ;  /* 0x0000000000045947 */ /* 0x000fea0003800000 */
[----:B------:R4:W5:Y:S02]  /*6040*/  LDG.E.U8 R32, desc[UR22][R30.64] ;  /* 0x000000161e207981 */ /* 0x000964000c1e1100 */
.L_x_47:
[----:B------:R-:W-:Y:S05]  /*6050*/  BSYNC B1 ;  /* 0x0000000000017941 */ /* 0x000fea0003800000 */
.L_x_46:
[----:B-----5:R-:W-:Y:S01]  /*6060*/  LOP3.LUT R32, R32, 0xff, RZ, 0xc0, !PT ;  /* 0x000000ff20207812 */ /* 0x020fe200078ec0ff */
[----:B------:R-:W-:Y:S01]  /*6070*/  BSSY B1, `(.L_x_48) ;  /* 0x000000b000017945 */ /* 0x000fe20003800000 */
[----:B------:R-:W-:Y:S02]  /*6080*/  ISETP.LT.OR P4, PT, R34, 0x2, !P2 ;  /* 0x000000022200780c */ /* 0x000fe40005781670 */
[----:B------:R-:W-:-:S05]  /*6090*/  F2FP.F16.E4M3.UNPACK_B R32, R32 ;  /* 0x00000020ff20723e */ /* 0x000fca00020006ff */
[----:B------:R-:W-:-:S05]  /*60a0*/  HADD2.F32 R32, -RZ, R32.H0_H0 ;  /* 0x20000020ff207230 */ /* 0x000fca0000004100 */
[----:B------:R-:W-:Y:S01]  /*60b0*/  FMUL R33, R32, UR26 ;  /* 0x0000001a20217c20 */ /* 0x000fe20008400000 */
[----:B------:R-:W-:-:S03]  /*60c0*/  PRMT R32, RZ, 0x7610, R32 ;  /* 0x00007610ff207816 */ /* 0x000fc60000000020 */
[----:B------:R-:W-:-:S05]  /*60d0*/  FFMA R33, R224, UR25, R33 ;  /* 0x00000019e0217c23 */ /* 0x000fca0008000021 */
[----:B------:R-:W-:-:S05]  /*60e0*/  F2FP.SATFINITE.E4M3.F32.PACK_AB_MERGE_C R33, RZ, R33, RZ ;  /* 0x00000021ff21723e */ /* 0x000fca00048070ff */
[----:B------:R0:W-:Y:S01]  /*60f0*/  @!P5 STG.E.U8 desc[UR22][R26.64], R33 ;  /* 0x000000211a00d986 */ /* 0x0001e2000c101116 */
[----:B------:R-:W-:Y:S05]  /*6100*/  @P4 BRA `(.L_x_49) ;  /* 0x0000000000044947 */ /* 0x000fea0003800000 */
[----:B------:R0:W5:Y:S02]  /*6110*/  LDG.E.U8 R32, desc[UR22][R30.64+0x1] ;  /* 0x000001161e207981 */ /* 0x000164000c1e1100 */
.L_x_49:
[----:B------:R-:W-:Y:S05]  /*6120*/  BSYNC B1 ;  /* 0x0000000000017941 */ /* 0x000fea0003800000 */
.L_x_48:
[----:B-----5:R-:W-:Y:S01]  /*6130*/  LOP3.LUT R32, R32, 0xff, RZ, 0xc0, !PT ;  /* 0x000000ff20207812 */ /* 0x020fe200078ec0ff */
[----:B------:R-:W-:Y:S01]  /*6140*/  BSSY B1, `(.L_x_50) ;  /* 0x000000b000017945 */ /* 0x000fe20003800000 */
[----:B------:R-:W-:Y:S02]  /*6150*/  ISETP.LT.OR P5, PT, R34, 0x9, !P1 ;  /* 0x000000092200780c */ /* 0x000fe40004fa1670 */
[----:B------:R-:W-:-:S05]  /*6160*/  F2FP.F16.E4M3.UNPACK_B R32, R32 ;  /* 0x00000020ff20723e */ /* 0x000fca00020006ff */
[----:B------:R-:W-:-:S05]  /*6170*/  HADD2.F32 R32, -RZ, R32.H0_H0 ;  /* 0x20000020ff207230 */ /* 0x000fca0000004100 */
[----:B------:R-:W-:-:S04]  /*6180*/  FMUL R32, R32, UR26 ;  /* 0x0000001a20207c20 */ /* 0x000fc80008400000 */
[----:B------:R-:W-:-:S05]  /*6190*/  FFMA R32, R223, UR25, R32 ;  /* 0x00000019df207c23 */ /* 0x000fca0008000020 */
[----:B0-----:R-:W-:Y:S02]  /*61a0*/  F2FP.SATFINITE.E4M3.F32.PACK_AB_MERGE_C R33, RZ, R32, RZ ;  /* 0x00000020ff21723e */ /* 0x001fe400048070ff */
[----:B------:R-:W-:-:S03]  /*61b0*/  PRMT R32, RZ, 0x7610, R32 ;  /* 0x00007610ff207816 */ /* 0x000fc60000000020 */
[----:B------:R0:W-:Y:S01]  /*61c0*/  @!P4 STG.E.U8 desc[UR22][R26.64+0x1], R33 ;  /* 0x000001211a00c986 */ /* 0x0001e2000c101116 */
[----:B------:R-:W-:Y:S05]  /*61d0*/  @P5 BRA `(.L_x_51) ;  /* 0x0000000000045947 */ /* 0x000fea0003800000 */
[----:B------:R0:W5:Y:S02]  /*61e0*/  LDG.E.U8 R32, desc[UR22][R28.64+0x8] ;  /* 0x000008161c207981 */ /* 0x000164000c1e1100 */
.L_x_51:
[----:B------:R-:W-:Y:S05]  /*61f0*/  BSYNC B1 ;  /* 0x0000000000017941 */ /* 0x000fea0003800000 */
.L_x_50:
[----:B-----5:R-:W-:Y:S01]  /*6200*/  LOP3.LUT R32, R32, 0xff, RZ, 0xc0, !PT ;  /* 0x000000ff20207812 */ /* 0x020fe200078ec0ff */
[----:B------:R-:W-:Y:S01]  /*6210*/  BSSY B1, `(.L_x_52) ;  /* 0x000000b000017945 */ /* 0x000fe20003800000 */
[----:B------:R-:W-:Y:S02]  /*6220*/  ISETP.LT.OR P4, PT, R34, 0xa, !P1 ;  /* 0x0000000a2200780c */ /* 0x000fe40004f81670 */
[----:B------:R-:W-:-:S05]  /*6230*/  F2FP.F16.E4M3.UNPACK_B R32, R32 ;  /* 0x00000020ff20723e */ /* 0x000fca00020006ff */
[----:B------:R-:W-:-:S05]  /*6240*/  HADD2.F32 R32, -RZ, R32.H0_H0 ;  /* 0x20000020ff207230 */ /* 0x000fca0000004100 */
[----:B0-----:R-:W-:Y:S01]  /*6250*/  FMUL R33, R32, UR26 ;  /* 0x0000001a20217c20 */ /* 0x001fe20008400000 */
[----:B------:R-:W-:-:S03]  /*6260*/  PRMT R32, RZ, 0x7610, R32 ;  /* 0x00007610ff207816 */ /* 0x000fc60000000020 */
[----:B------:R-:W-:-:S05]  /*6270*/  FFMA R33, R222, UR25, R33 ;  /* 0x00000019de217c23 */ /* 0x000fca0008000021 */
[----:B------:R-:W-:-:S05]  /*6280*/  F2FP.SATFINITE.E4M3.F32.PACK_AB_MERGE_C R33, RZ, R33, RZ ;  /* 0x00000021ff21723e */ /* 0x000fca00048070ff */
[----:B------:R0:W-:Y:S01]  /*6290*/  @!P5 STG.E.U8 desc[UR22][R24.64+0x8], R33 ;  /* 0x000008211800d986 */ /* 0x0001e2000c101116 */
[----:B------:R-:W-:Y:S05]  /*62a0*/  @P4 BRA `(.L_x_53) ;  /* 0x0000000000044947 */ /* 0x000fea0003800000 */
[----:B------:R0:W5:Y:S02]  /*62b0*/  LDG.E.U8 R32, desc[UR22][R28.64+0x9] ;  /* 0x000009161c207981 */ /* 0x000164000c1e1100 */
.L_x_53:
[----:B------:R-:W-:Y:S05]  /*62c0*/  BSYNC B1 ;  /* 0x0000000000017941 */ /* 0x000fea0003800000 */
.L_x_52:
        /* <DEDUP_REMOVED lines=12> */
.L_x_55:
[----:B------:R-:W-:Y:S05]  /*6390*/  BSYNC B1 ;  /* 0x0000000000017941 */ /* 0x000fea0003800000 */
.L_x_54:
        /* <DEDUP_REMOVED lines=12> */
.L_x_57:
[----:B------:R-:W-:Y:S05]  /*6460*/  BSYNC B1 ;  /* 0x0000000000017941 */ /* 0x000fea0003800000 */
.L_x_56:
        /* <DEDUP_REMOVED lines=12> */
.L_x_59:
[----:B------:R-:W-:Y:S05]  /*6530*/  BSYNC B1 ;  /* 0x0000000000017941 */ /* 0x000fea0003800000 */
.L_x_58:
        /* <DEDUP_REMOVED lines=12> */
.L_x_61:
[----:B------:R-:W-:Y:S05]  /*6600*/  BSYNC B1 ;  /* 0x0000000000017941 */ /* 0x000fea0003800000 */
.L_x_60:
        /* <DEDUP_REMOVED lines=12> */
.L_x_63:
[----:B------:R-:W-:Y:S05]  /*66d0*/  BSYNC B1 ;  /* 0x0000000000017941 */ /* 0x000fea0003800000 */
.L_x_62:
        /* <DEDUP_REMOVED lines=12> */
.L_x_65:
[----:B------:R-:W-:Y:S05]  /*67a0*/  BSYNC B1 ;  /* 0x0000000000017941 */ /* 0x000fea0003800000 */
.L_x_64:
        /* <DEDUP_REMOVED lines=12> */
.L_x_67:
[----:B------:R-:W-:Y:S05]  /*6870*/  BSYNC B1 ;  /* 0x0000000000017941 */ /* 0x000fea0003800000 */
.L_x_66:
        /* <DEDUP_REMOVED lines=12> */
.L_x_69:
[----:B------:R-:W-:Y:S05]  /*6940*/  BSYNC B1 ;  /* 0x0000000000017941 */ /* 0x000fea0003800000 */
.L_x_68:
        /* <DEDUP_REMOVED lines=12> */
.L_x_71:
[----:B------:R-:W-:Y:S05]  /*6a10*/  BSYNC B1 ;  /* 0x0000000000017941 */ /* 0x000fea0003800000 */
.L_x_70:
        /* <DEDUP_REMOVED lines=12> */
.L_x_73:
[----:B------:R-:W-:Y:S05]  /*6ae0*/  BSYNC B1 ;  /* 0x0000000000017941 */ /* 0x000fea0003800000 */
.L_x_72:
        /* <DEDUP_REMOVED lines=12> */
.L_x_75:
[----:B------:R-:W-:Y:S05]  /*6bb0*/  BSYNC B1 ;  /* 0x0000000000017941 */ /* 0x000fea0003800000 */
.L_x_74:
        /* <DEDUP_REMOVED lines=12> */
.L_x_77:
[----:B------:R-:W-:Y:S05]  /*6c80*/  BSYNC B1 ;  /* 0x0000000000017941 */ /* 0x000fea0003800000 */
.L_x_76:
        /* <DEDUP_REMOVED lines=12> */
.L_x_79:
[----:B------:R-:W-:Y:S05]  /*6d50*/  BSYNC B1 ;  /* 0x0000000000017941 */ /* 0x000fea0003800000 */
.L_x_78:
        /* <DEDUP_REMOVED lines=12> */
.L_x_81:
[----:B------:R-:W-:Y:S05]  /*6e20*/  BSYNC B1 ;  /* 0x0000000000017941 */ /* 0x000fea0003800000 */
.L_x_80:
        /* <DEDUP_REMOVED lines=12> */
.L_x_83:
[----:B------:R-:W-:Y:S05]  /*6ef0*/  BSYNC B1 ;  /* 0x0000000000017941 */ /* 0x000fea0003800000 */
.L_x_82:
        /* <DEDUP_REMOVED lines=12> */
.L_x_85:
[----:B------:R-:W-:Y:S05]  /*6fc0*/  BSYNC B1 ;  /* 0x0000000000017941 */ /* 0x000fea0003800000 */
.L_x_84:
        /* <DEDUP_REMOVED lines=12> */
.L_x_87:
[----:B------:R-:W-:Y:S05]  /*7090*/  BSYNC B1 ;  /* 0x0000000000017941 */ /* 0x000fea0003800000 */
.L_x_86:
        /* <DEDUP_REMOVED lines=12> */
.L_x_89:
[----:B------:R-:W-:Y:S05]  /*7160*/  BSYNC B1 ;  /* 0x0000000000017941 */ /* 0x000fea0003800000 */
.L_x_88:
        /* <DEDUP_REMOVED lines=12> */
.L_x_91:
[----:B------:R-:W-:Y:S05]  /*7230*/  BSYNC B1 ;  /* 0x0000000000017941 */ /* 0x000fea0003800000 */
.L_x_90:
        /* <DEDUP_REMOVED lines=12> */
.L_x_93:
[----:B------:R-:W-:Y:S05]  /*7300*/  BSYNC B1 ;  /* 0x0000000000017941 */ /* 0x000fea0003800000 */
.L_x_92:
        /* <DEDUP_REMOVED lines=12> */
.L_x_95:
[----:B------:R-:W-:Y:S05]  /*73d0*/  BSYNC B1 ;  /* 0x0000000000017941 */ /* 0x000fea0003800000 */
.L_x_94:
        /* <DEDUP_REMOVED lines=12> */
.L_x_97:
[----:B------:R-:W-:Y:S05]  /*74a0*/  BSYNC B1 ;  /* 0x0000000000017941 */ /* 0x000fea0003800000 */
.L_x_96:
        /* <DEDUP_REMOVED lines=12> */
.L_x_99:
[----:B------:R-:W-:Y:S05]  /*7570*/  BSYNC B1 ;  /* 0x0000000000017941 */ /* 0x000fea0003800000 */
.L_x_98:
        /* <DEDUP_REMOVED lines=12> */
.L_x_101:
[----:B------:R-:W-:Y:S05]  /*7640*/  BSYNC B1 ;  /* 0x0000000000017941 */ /* 0x000fea0003800000 */
.L_x_100:
        /* <DEDUP_REMOVED lines=12> */
.L_x_103:
[----:B------:R-:W-:Y:S05]  /*7710*/  BSYNC B1 ;  /* 0x0000000000017941 */ /* 0x000fea0003800000 */
.L_x_102:
        /* <DEDUP_REMOVED lines=12> */
.L_x_105:
[----:B------:R-:W-:Y:S05]  /*77e0*/  BSYNC B1 ;  /* 0x0000000000017941 */ /* 0x000fea0003800000 */
.L_x_104:
        /* <DEDUP_REMOVED lines=12> */
.L_x_107:
[----:B------:R-:W-:Y:S05]  /*78b0*/  BSYNC B1 ;  /* 0x0000000000017941 */ /* 0x000fea0003800000 */
.L_x_106:
        /* <DEDUP_REMOVED lines=12> */
.L_x_109:
[----:B------:R-:W-:Y:S05]  /*7980*/  BSYNC B1 ;  /* 0x0000000000017941 */ /* 0x000fea0003800000 */
.L_x_108:
        /* <DEDUP_REMOVED lines=12> */
.L_x_111:
[----:B------:R-:W-:Y:S05]  /*7a50*/  BSYNC B1 ;  /* 0x0000000000017941 */ /* 0x000fea0003800000 */
.L_x_110:
        /* <DEDUP_REMOVED lines=12> */
.L_x_113:
[----:B------:R-:W-:Y:S05]  /*7b20*/  BSYNC B1 ;  /* 0x0000000000017941 */ /* 0x000fea0003800000 */
.L_x_112:
        /* <DEDUP_REMOVED lines=12> */
.L_x_115:
[----:B------:R-:W-:Y:S05]  /*7bf0*/  BSYNC B1 ;  /* 0x0000000000017941 */ /* 0x000fea0003800000 */
.L_x_114:
        /* <DEDUP_REMOVED lines=12> */
.L_x_117:
[----:B------:R-:W-:Y:S05]  /*7cc0*/  BSYNC B1 ;  /* 0x0000000000017941 */ /* 0x000fea0003800000 */
.L_x_116:
        /* <DEDUP_REMOVED lines=12> */
.L_x_119:
[----:B------:R-:W-:Y:S05]  /*7d90*/  BSYNC B1 ;  /* 0x0000000000017941 */ /* 0x000fea0003800000 */
.L_x_118:
        /* <DEDUP_REMOVED lines=12> */
.L_x_121:
[----:B------:R-:W-:Y:S05]  /*7e60*/  BSYNC B1 ;  /* 0x0000000000017941 */ /* 0x000fea0003800000 */
.L_x_120:
        /* <DEDUP_REMOVED lines=12> */
.L_x_123:
[----:B------:R-:W-:Y:S05]  /*7f30*/  BSYNC B1 ;  /* 0x0000000000017941 */ /* 0x000fea0003800000 */
.L_x_122:
        /* <DEDUP_REMOVED lines=12> */
.L_x_125:
[----:B------:R-:W-:Y:S05]  /*8000*/  BSYNC B1 ;  /* 0x0000000000017941 */ /* 0x000fea0003800000 */
.L_x_124:
        /* <DEDUP_REMOVED lines=12> */
.L_x_127:
[----:B------:R-:W-:Y:S05]  /*80d0*/  BSYNC B1 ;  /* 0x0000000000017941 */ /* 0x000fea0003800000 */
.L_x_126:
        /* <DEDUP_REMOVED lines=12> */
.L_x_129:
[----:B------:R-:W-:Y:S05]  /*81a0*/  BSYNC B1 ;  /* 0x0000000000017941 */ /* 0x000fea0003800000 */
.L_x_128:
        /* <DEDUP_REMOVED lines=12> */
.L_x_131:
[----:B------:R-:W-:Y:S05]  /*8270*/  BSYNC B1 ;  /* 0x0000000000017941 */ /* 0x000fea0003800000 */
.L_x_130:
        /* <DEDUP_REMOVED lines=12> */
.L_x_133:
[----:B------:R-:W-:Y:S05]  /*8340*/  BSYNC B1 ;  /* 0x0000000000017941 */ /* 0x000fea0003800000 */
.L_x_132:
        /* <DEDUP_REMOVED lines=12> */
.L_x_135:
[----:B------:R-:W-:Y:S05]  /*8410*/  BSYNC B1 ;  /* 0x0000000000017941 */ /* 0x000fea0003800000 */
.L_x_134:
        /* <DEDUP_REMOVED lines=12> */
.L_x_137:
[----:B------:R-:W-:Y:S05]  /*84e0*/  BSYNC B1 ;  /* 0x0000000000017941 */ /* 0x000fea0003800000 */
.L_x_136:
        /* <DEDUP_REMOVED lines=12> */
.L_x_139:
[----:B------:R-:W-:Y:S05]  /*85b0*/  BSYNC B1 ;  /* 0x0000000000017941 */ /* 0x000fea0003800000 */
.L_x_138:
        /* <DEDUP_REMOVED lines=12> */
.L_x_141:
[----:B------:R-:W-:Y:S05]  /*8680*/  BSYNC B1 ;  /* 0x0000000000017941 */ /* 0x000fea0003800000 */
.L_x_140:
        /* <DEDUP_REMOVED lines=12> */
.L_x_143:
[----:B------:R-:W-:Y:S05]  /*8750*/  BSYNC B1 ;  /* 0x0000000000017941 */ /* 0x000fea0003800000 */
.L_x_142:
        /* <DEDUP_REMOVED lines=12> */
.L_x_145:
[----:B------:R-:W-:Y:S05]  /*8820*/  BSYNC B1 ;  /* 0x0000000000017941 */ /* 0x000fea0003800000 */
.L_x_144:
        /* <DEDUP_REMOVED lines=12> */
.L_x_147:
[----:B------:R-:W-:Y:S05]  /*88f0*/  BSYNC B1 ;  /* 0x0000000000017941 */ /* 0x000fea0003800000 */
.L_x_146:
        /* <DEDUP_REMOVED lines=12> */
.L_x_149:
[----:B------:R-:W-:Y:S05]  /*89c0*/  BSYNC B1 ;  /* 0x0000000000017941 */ /* 0x000fea0003800000 */
.L_x_148:
        /* <DEDUP_REMOVED lines=12> */
.L_x_151:
[----:B------:R-:W-:Y:S05]  /*8a90*/  BSYNC B1 ;  /* 0x0000000000017941 */ /* 0x000fea0003800000 */
.L_x_150:
        /* <DEDUP_REMOVED lines=12> */
.L_x_153:
[----:B------:R-:W-:Y:S05]  /*8b60*/  BSYNC B1 ;  /* 0x0000000000017941 */ /* 0x000fea0003800000 */
.L_x_152:
        /* <DEDUP_REMOVED lines=12> */
.L_x_155:
[----:B------:R-:W-:Y:S05]  /*8c30*/  BSYNC B1 ;  /* 0x0000000000017941 */ /* 0x000fea0003800000 */
.L_x_154:
        /* <DEDUP_REMOVED lines=12> */
.L_x_157:
[----:B------:R-:W-:Y:S05]  /*8d00*/  BSYNC B1 ;  /* 0x0000000000017941 */ /* 0x000fea0003800000 */
.L_x_156:
        /* <DEDUP_REMOVED lines=12> */
.L_x_159:
[----:B------:R-:W-:Y:S05]  /*8dd0*/  BSYNC B1 ;  /* 0x0000000000017941 */ /* 0x000fea0003800000 */
.L_x_158:
        /* <DEDUP_REMOVED lines=12> */
.L_x_161:
[----:B------:R-:W-:Y:S05]  /*8ea0*/  BSYNC B1 ;  /* 0x0000000000017941 */ /* 0x000fea0003800000 */
.L_x_160:
        /* <DEDUP_REMOVED lines=12> */
.L_x_163:
[----:B------:R-:W-:Y:S05]  /*8f70*/  BSYNC B1 ;  /* 0x0000000000017941 */ /* 0x000fea0003800000 */
.L_x_162:
        /* <DEDUP_REMOVED lines=12> */
.L_x_165:
[----:B------:R-:W-:Y:S05]  /*9040*/  BSYNC B1 ;  /* 0x0000000000017941 */ /* 0x000fea0003800000 */
.L_x_164:
        /* <DEDUP_REMOVED lines=12> */
.L_x_167:
[----:B------:R-:W-:Y:S05]  /*9110*/  BSYNC B1 ;  /* 0x0000000000017941 */ /* 0x000fea0003800000 */
.L_x_166:
        /* <DEDUP_REMOVED lines=12> */
.L_x_169:
[----:B------:R-:W-:Y:S05]  /*91e0*/  BSYNC B1 ;  /* 0x0000000000017941 */ /* 0x000fea0003800000 */
.L_x_168:
        /* <DEDUP_REMOVED lines=12> */
.L_x_171:
[----:B------:R-:W-:Y:S05]  /*92b0*/  BSYNC B1 ;  /* 0x0000000000017941 */ /* 0x000fea0003800000 */
.L_x_170:
        /* <DEDUP_REMOVED lines=12> */
.L_x_173:
[----:B------:R-:W-:Y:S05]  /*9380*/  BSYNC B1 ;  /* 0x0000000000017941 */ /* 0x000fea0003800000 */
.L_x_172:
        /* <DEDUP_REMOVED lines=12> */
.L_x_175:
[----:B------:R-:W-:Y:S05]  /*9450*/  BSYNC B1 ;  /* 0x0000000000017941 */ /* 0x000fea0003800000 */
.L_x_174:
        /* <DEDUP_REMOVED lines=12> */
.L_x_177:
[----:B------:R-:W-:Y:S05]  /*9520*/  BSYNC B1 ;  /* 0x0000000000017941 */ /* 0x000fea0003800000 */
.L_x_176:
        /* <DEDUP_REMOVED lines=12> */
.L_x_179:
[----:B------:R-:W-:Y:S05]  /*95f0*/  BSYNC B1 ;  /* 0x0000000000017941 */ /* 0x000fea0003800000 */
.L_x_178:
        /* <DEDUP_REMOVED lines=12> */
.L_x_181:
[----:B------:R-:W-:Y:S05]  /*96c0*/  BSYNC B1 ;  /* 0x0000000000017941 */ /* 0x000fea0003800000 */
.L_x_180:
        /* <DEDUP_REMOVED lines=12> */
.L_x_183:
[----:B------:R-:W-:Y:S05]  /*9790*/  BSYNC B1 ;  /* 0x0000000000017941 */ /* 0x000fea0003800000 */
.L_x_182:
        /* <DEDUP_REMOVED lines=12> */
.L_x_185:
[----:B------:R-:W-:Y:S05]  /*9860*/  BSYNC B1 ;  /* 0x0000000000017941 */ /* 0x000fea0003800000 */
.L_x_184:
        /* <DEDUP_REMOVED lines=12> */
.L_x_187:
[----:B------:R-:W-:Y:S05]  /*9930*/  BSYNC B1 ;  /* 0x0000000000017941 */ /* 0x000fea0003800000 */
.L_x_186:
        /* <DEDUP_REMOVED lines=12> */
.L_x_189:
[----:B------:R-:W-:Y:S05]  /*9a00*/  BSYNC B1 ;  /* 0x0000000000017941 */ /* 0x000fea0003800000 */
.L_x_188:
        /* <DEDUP_REMOVED lines=12> */
.L_x_191:
[----:B------:R-:W-:Y:S05]  /*9ad0*/  BSYNC B1 ;  /* 0x0000000000017941 */ /* 0x000fea0003800000 */
.L_x_190:
        /* <DEDUP_REMOVED lines=12> */
.L_x_193:
[----:B------:R-:W-:Y:S05]  /*9ba0*/  BSYNC B1 ;  /* 0x0000000000017941 */ /* 0x000fea0003800000 */
.L_x_192:
[----:B-----5:R-:W-:Y:S01]  /*9bb0*/  LOP3.LUT R32, R32, 0xff, RZ, 0xc0, !PT ;  /* 0x000000ff20207812 */ /* 0x020fe200078ec0ff */
[----:B------:R-:W-:Y:S01]  /*9bc0*/  BSSY B1, `(.L_x_194) ;  /* 0x000000b000017945 */ /* 0x000fe20003800000 */
[----:B------:R-:W-:Y:S02]  /*9bd0*/  ISETP.LT.OR P5, PT, R34, 0x99, !P1 ;  /* 0x000000992200780c */ /* 0x000fe40004fa1670 */
[----:B------:R-:W-:-:S05]  /*9be0*/  F2FP.F16.E4M3.UNPACK_B R32, R32 ;  /* 0x00000020ff20723e */ /* 0x000fca00020006ff */
[----:B------:R-:W-:-:S05]  /*9bf0*/  HADD2.F32 R32, -RZ, R32.H0_H0 ;  /* 0x20000020ff207230 */ /* 0x000fca0000004100 */
[----:B------:R-:W-:-:S04]  /*9c00*/  FMUL R32, R32, UR26 ;  /* 0x0000001a20207c20 */ /* 0x000fc80008400000 */
[----:B------:R-:W-:Y:S01]  /*9c10*/  FFMA R32, R23, UR25, R32 ;  /* 0x0000001917207c23 */ /* 0x000fe20008000020 */
[----:B------:R-:W-:-:S04]  /*9c20*/  PRMT R23, RZ, 0x7610, R23 ;  /* 0x00007610ff177816 */ /* 0x000fc80000000017 */
[----:B0-----:R-:W-:-:S05]  /*9c30*/  F2FP.SATFINITE.E4M3.F32.PACK_AB_MERGE_C R33, RZ, R32, RZ ;  /* 0x00000020ff21723e */ /* 0x001fca00048070ff */
[----:B------:R0:W-:Y:S01]  /*9c40*/  @!P4 STG.E.U8 desc[UR22][R26.64+0x91], R33 ;  /* 0x000091211a00c986 */ /* 0x0001e2000c101116 */
[----:B------:R-:W-:Y:S05]  /*9c50*/  @P5 BRA `(.L_x_195) ;  /* 0x0000000000045947 */ /* 0x000fea0003800000 */
[----:B------:R0:W5:Y:S02]  /*9c60*/  LDG.E.U8 R23, desc[UR22][R28.64+0x98] ;  /* 0x000098161c177981 */ /* 0x000164000c1e1100 */
.L_x_195:
[----:B------:R-:W-:Y:S05]  /*9c70*/  BSYNC B1 ;  /* 0x0000000000017941 */ /* 0x000fea0003800000 */
.L_x_194:
        /* <DEDUP_REMOVED lines=8> */
[----:B------:R-:W-:-:S05]  /*9d00*/  F2FP.SATFINITE.E4M3.F32.PACK_AB_MERGE_C R23, RZ, R23, RZ ;  /* 0x00000017ff17723e */ /* 0x000fca00048070ff */
[----:B------:R0:W-:Y:S01]  /*9d10*/  @!P5 STG.E.U8 desc[UR22][R24.64+0x98], R23 ;  /* 0x000098171800d986 */ /* 0x0001e2000c101116 */
[----:B------:R-:W-:Y:S05]  /*9d20*/  @P4 BRA `(.L_x_197) ;  /* 0x0000000000044947 */ /* 0x000fea0003800000 */
[----:B------:R0:W5:Y:S02]  /*9d30*/  LDG.E.U8 R22, desc[UR22][R28.64+0x99] ;  /* 0x000099161c167981 */ /* 0x000164000c1e1100 */
.L_x_197:
[----:B------:R-:W-:Y:S05]  /*9d40*/  BSYNC B1 ;  /* 0x0000000000017941 */ /* 0x000fea0003800000 */
.L_x_196:
        /* <DEDUP_REMOVED lines=12> */
.L_x_199:
[----:B------:R-:W-:Y:S05]  /*9e10*/  BSYNC B1 ;  /* 0x0000000000017941 */ /* 0x000fea0003800000 */
.L_x_198:
        /* <DEDUP_REMOVED lines=12> */
.L_x_201:
[----:B------:R-:W-:Y:S05]  /*9ee0*/  BSYNC B1 ;  /* 0x0000000000017941 */ /* 0x000fea0003800000 */
.L_x_200:
        /* <DEDUP_REMOVED lines=12> */
.L_x_203:
[----:B------:R-:W-:Y:S05]  /*9fb0*/  BSYNC B1 ;  /* 0x0000000000017941 */ /* 0x000fea0003800000 */
.L_x_202:
        /* <DEDUP_REMOVED lines=12> */
.L_x_205:
[----:B------:R-:W-:Y:S05]  /*a080*/  BSYNC B1 ;  /* 0x0000000000017941 */ /* 0x000fea0003800000 */
.L_x_204:
        /* <DEDUP_REMOVED lines=12> */
.L_x_207:
[----:B------:R-:W-:Y:S05]  /*a150*/  BSYNC B1 ;  /* 0x0000000000017941 */ /* 0x000fea0003800000 */
.L_x_206:
        /* <DEDUP_REMOVED lines=12> */
.L_x_209:
[----:B------:R-:W-:Y:S05]  /*a220*/  BSYNC B1 ;  /* 0x0000000000017941 */ /* 0x000fea0003800000 */
.L_x_208:
        /* <DEDUP_REMOVED lines=12> */
.L_x_211:
[----:B------:R-:W-:Y:S05]  /*a2f0*/  BSYNC B1 ;  /* 0x0000000000017941 */ /* 0x000fea0003800000 */
.L_x_210:
        /* <DEDUP_REMOVED lines=12> */
.L_x_213:
[----:B------:R-:W-:Y:S05]  /*a3c0*/  BSYNC B1 ;  /* 0x0000000000017941 */ /* 0x000fea0003800000 */
.L_x_212:
        /* <DEDUP_REMOVED lines=12> */
.L_x_215:
[----:B------:R-:W-:Y:S05]  /*a490*/  BSYNC B1 ;  /* 0x0000000000017941 */ /* 0x000fea0003800000 */
.L_x_214:
        /* <DEDUP_REMOVED lines=12> */
.L_x_217:
[----:B------:R-:W-:Y:S05]  /*a560*/  BSYNC B1 ;  /* 0x0000000000017941 */ /* 0x000fea0003800000 */
.L_x_216:
        /* <DEDUP_REMOVED lines=12> */
.L_x_219:
[----:B------:R-:W-:Y:S05]  /*a630*/  BSYNC B1 ;  /* 0x0000000000017941 */ /* 0x000fea0003800000 */
.L_x_218:
        /* <DEDUP_REMOVED lines=12> */
.L_x_221:
[----:B------:R-:W-:Y:S05]  /*a700*/  BSYNC B1 ;  /* 0x0000000000017941 */ /* 0x000fea0003800000 */
.L_x_220:
        /* <DEDUP_REMOVED lines=12> */
.L_x_223:
[----:B------:R-:W-:Y:S05]  /*a7d0*/  BSYNC B1 ;  /* 0x0000000000017941 */ /* 0x000fea0003800000 */
.L_x_222:
        /* <DEDUP_REMOVED lines=12> */
.L_x_225:
[----:B------:R-:W-:Y:S05]  /*a8a0*/  BSYNC B1 ;  /* 0x0000000000017941 */ /* 0x000fea0003800000 */
.L_x_224:
        /* <DEDUP_REMOVED lines=12> */
.L_x_227:
[----:B------:R-:W-:Y:S05]  /*a970*/  BSYNC B1 ;  /* 0x0000000000017941 */ /* 0x000fea0003800000 */
.L_x_226:
        /* <DEDUP_REMOVED lines=12> */
.L_x_229:
[----:B------:R-:W-:Y:S05]  /*aa40*/  BSYNC B1 ;  /* 0x0000000000017941 */ /* 0x000fea0003800000 */
.L_x_228:
        /* <DEDUP_REMOVED lines=12> */
.L_x_231:
[----:B------:R-:W-:Y:S05]  /*ab10*/  BSYNC B1 ;  /* 0x0000000000017941 */ /* 0x000fea0003800000 */
.L_x_230:
        /* <DEDUP_REMOVED lines=12> */
.L_x_233:
[----:B------:R-:W-:Y:S05]  /*abe0*/  BSYNC B1 ;  /* 0x0000000000017941 */ /* 0x000fea0003800000 */
.L_x_232:
        /* <DEDUP_REMOVED lines=12> */
.L_x_235:
[----:B------:R-:W-:Y:S05]  /*acb0*/  BSYNC B1 ;  /* 0x0000000000017941 */ /* 0x000fea0003800000 */
.L_x_234:
        /* <DEDUP_REMOVED lines=12> */
.L_x_237:
[----:B------:R-:W-:Y:S05]  /*ad80*/  BSYNC B1 ;  /* 0x0000000000017941 */ /* 0x000fea0003800000 */
.L_x_236:
[----:B-----5:R-:W-:Y:S01]  /*ad90*/  LOP3.LUT R2, R2, 0xff, RZ, 0xc0, !PT ;  /* 0x000000ff02027812 */ /* 0x020fe200078ec0ff */
[----:B------:R-:W-:Y:S01]  /*ada0*/  BSSY B1, `(.L_x_238) ;  /* 0x000000b000017945 */ /* 0x000fe20003800000 */
[----:B------:R-:W-:Y:S02]  /*adb0*/  ISETP.LT.OR P5, PT, R34, 0xc1, !P2 ;  /* 0x000000c12200780c */ /* 0x000fe400057a1670 */
[----:B------:R-:W-:-:S05]  /*adc0*/  F2FP.F16.E4M3.UNPACK_B R2, R2 ;  /* 0x00000002ff02723e */ /* 0x000fca00020006ff */
[----:B------:R-:W-:-:S05]  /*add0*/  HADD2.F32 R2, -RZ, R2.H0_H0 ;  /* 0x20000002ff027230 */ /* 0x000fca0000004100 */
[----:B0-----:R-:W-:-:S04]  /*ade0*/  FMUL R3, R2, UR26 ;  /* 0x0000001a02037c20 */ /* 0x001fc80008400000 */
[----:B------:R-:W-:Y:S01]  /*adf0*/  FFMA R3, R0, UR25, R3 ;  /* 0x0000001900037c23 */ /* 0x000fe20008000003 */
[----:B------:R-:W-:-:S04]  /*ae00*/  PRMT R0, RZ, 0x7610, R0 ;  /* 0x00007610ff007816 */ /* 0x000fc80000000000 */
[----:B------:R-:W-:-:S05]  /*ae10*/  F2FP.SATFINITE.E4M3.F32.PACK_AB_MERGE_C R3, RZ, R3, RZ ;  /* 0x00000003ff03723e */ /* 0x000fca00048070ff */
[----:B------:R0:W-:Y:S01]  /*ae20*/  @!P4 STG.E.U8 desc[UR22][R24.64+0xc1], R3 ;  /* 0x0000c1031800c986 */ /* 0x0001e2000c101116 */
[----:B------:R-:W-:Y:S05]  /*ae30*/  @P5 BRA `(.L_x_239) ;  /* 0x0000000000045947 */ /* 0x000fea0003800000 */
[----:B------:R0:W5:Y:S02]  /*ae40*/  LDG.E.U8 R0, desc[UR22][R30.64+0xc0] ;  /* 0x0000c0161e007981 */ /* 0x000164000c1e1100 */
.L_x_239:
[----:B------:R-:W-:Y:S05]  /*ae50*/  BSYNC B1 ;  /* 0x0000000000017941 */ /* 0x000fea0003800000 */
.L_x_238:
[----:B------:R-:W2:Y:S01]  /*ae60*/  LDL.LU R2, [R1] ;  /* 0x0000000001027983 */ /* 0x000ea20000300800 */
[----:B-----5:R-:W-:Y:S01]  /*ae70*/  LOP3.LUT R0, R0, 0xff, RZ, 0xc0, !PT ;  /* 0x000000ff00007812 */ /* 0x020fe200078ec0ff */
[----:B------:R-:W-:Y:S01]  /*ae80*/  BSSY B1, `(.L_x_240) ;  /* 0x000000b000017945 */ /* 0x000fe20003800000 */
[----:B------:R-:W-:Y:S02]  /*ae90*/  ISETP.LT.OR P4, PT, R34, 0xc2, !P2 ;  /* 0x000000c22200780c */ /* 0x000fe40005781670 */
[----:B------:R-:W-:-:S05]  /*aea0*/  F2FP.F16.E4M3.UNPACK_B R0, R0 ;  /* 0x00000000ff00723e */ /* 0x000fca00020006ff */
[----:B------:R-:W-:-:S05]  /*aeb0*/  HADD2.F32 R0, -RZ, R0.H0_H0 ;  /* 0x20000000ff007230 */ /* 0x000fca0000004100 */
[----:B------:R-:W-:-:S04]  /*aec0*/  FMUL R0, R0, UR26 ;  /* 0x0000001a00007c20 */ /* 0x000fc80008400000 */
[----:B--2---:R-:W-:-:S05]  /*aed0*/  FFMA R0, R2, UR25, R0 ;  /* 0x0000001902007c23 */ /* 0x004fca0008000000 */
[----:B0-----:R-:W-:Y:S02]  /*aee0*/  F2FP.SATFINITE.E4M3.F32.PACK_AB_MERGE_C R3, RZ, R0, RZ ;  /* 0x00000000ff03723e */ /* 0x001fe400048070ff */
[----:B------:R-:W-:-:S03]  /*aef0*/  PRMT R0, RZ, 0x7610, R0 ;  /* 0x00007610ff007816 */ /* 0x000fc60000000000 */
[----:B------:R0:W-:Y:S01]  /*af00*/  @!P5 STG.E.U8 desc[UR22][R26.64+0xc0], R3 ;  /* 0x0000c0031a00d986 */ /* 0x0001e2000c101116 */
[----:B------:R-:W-:Y:S05]  /*af10*/  @P4 BRA `(.L_x_241) ;  /* 0x0000000000044947 */ /* 0x000fea0003800000 */
[----:B------:R2:W5:Y:S02]  /*af20*/  LDG.E.U8 R0, desc[UR22][R30.64+0xc1] ;  /* 0x0000c1161e007981 */ /* 0x000564000c1e1100 */
.L_x_241:
[----:B------:R-:W-:Y:S05]  /*af30*/  BSYNC B1 ;  /* 0x0000000000017941 */ /* 0x000fea0003800000 */
.L_x_240:
[----:B------:R-:W3:Y:S01]  /*af40*/  LDL.LU R2, [R1+0x4] ;  /* 0x0000040001027983 */ /* 0x000ee20000300800 */
[----:B-----5:R-:W-:Y:S01]  /*af50*/  LOP3.LUT R0, R0, 0xff, RZ, 0xc0, !PT ;  /* 0x000000ff00007812 */ /* 0x020fe200078ec0ff */
[----:B------:R-:W-:Y:S01]  /*af60*/  BSSY B1, `(.L_x_242) ;  /* 0x000000b000017945 */ /* 0x000fe20003800000 */
[----:B------:R-:W-:Y:S02]  /*af70*/  ISETP.LT.OR P5, PT, R34, 0xc9, !P1 ;  /* 0x000000c92200780c */ /* 0x000fe40004fa1670 */
[----:B------:R-:W-:-:S05]  /*af80*/  F2FP.F16.E4M3.UNPACK_B R0, R0 ;  /* 0x00000000ff00723e */ /* 0x000fca00020006ff */
[----:B------:R-:W-:-:S05]  /*af90*/  HADD2.F32 R0, -RZ, R0.H0_H0 ;  /* 0x20000000ff007230 */ /* 0x000fca0000004100 */
[----:B------:R-:W-:-:S04]  /*afa0*/  FMUL R0, R0, UR26 ;  /* 0x0000001a00007c20 */ /* 0x000fc80008400000 */
[----:B---3--:R-:W-:-:S05]  /*afb0*/  FFMA R0, R2, UR25, R0 ;  /* 0x0000001902007c23 */ /* 0x008fca0008000000 */
[----:B0-----:R-:W-:Y:S02]  /*afc0*/  F2FP.SATFINITE.E4M3.F32.PACK_AB_MERGE_C R3, RZ, R0, RZ ;  /* 0x00000000ff03723e */ /* 0x001fe400048070ff */
[----:B------:R-:W-:-:S03]  /*afd0*/  PRMT R0, RZ, 0x7610, R0 ;  /* 0x00007610ff007816 */ /* 0x000fc60000000000 */
[----:B------:R0:W-:Y:S01]  /*afe0*/  @!P4 STG.E.U8 desc[UR22][R26.64+0xc1], R3 ;  /* 0x0000c1031a00c986 */ /* 0x0001e2000c101116 */
[----:B------:R-:W-:Y:S05]  /*aff0*/  @P5 BRA `(.L_x_243) ;  /* 0x0000000000045947 */ /* 0x000fea0003800000 */
[----:B------:R3:W5:Y:S02]  /*b000*/  LDG.E.U8 R0, desc[UR22][R28.64+0xc8] ;  /* 0x0000c8161c007981 */ /* 0x000764000c1e1100 */
.L_x_243:
[----:B------:R-:W-:Y:S05]  /*b010*/  BSYNC B1 ;  /* 0x0000000000017941 */ /* 0x000fea0003800000 */
.L_x_242:
[----:B------:R-:W2:Y:S01]  /*b020*/  LDL.LU R2, [R1+0x8] ;  /* 0x0000080001027983 */ /* 0x000ea20000300800 */
        /* <DEDUP_REMOVED lines=12> */
.L_x_245:
[----:B------:R-:W-:Y:S05]  /*b0f0*/  BSYNC B1 ;  /* 0x0000000000017941 */ /* 0x000fea0003800000 */
.L_x_244:
        /* <DEDUP_REMOVED lines=13> */
.L_x_247:
[----:B------:R-:W-:Y:S05]  /*b1d0*/  BSYNC B1 ;  /* 0x0000000000017941 */ /* 0x000fea0003800000 */
.L_x_246:
        /* <DEDUP_REMOVED lines=13> */
.L_x_249:
[----:B------:R-:W-:Y:S05]  /*b2b0*/  BSYNC B1 ;  /* 0x0000000000017941 */ /* 0x000fea0003800000 */
.L_x_248:
        /* <DEDUP_REMOVED lines=13> */
.L_x_251:
[----:B------:R-:W-:Y:S05]  /*b390*/  BSYNC B1 ;  /* 0x0000000000017941 */ /* 0x000fea0003800000 */
.L_x_250:
        /* <DEDUP_REMOVED lines=13> */
.L_x_253:
[----:B------:R-:W-:Y:S05]  /*b470*/  BSYNC B1 ;  /* 0x0000000000017941 */ /* 0x000fea0003800000 */
.L_x_252:
        /* <DEDUP_REMOVED lines=13> */
.L_x_255:
[----:B------:R-:W-:Y:S05]  /*b550*/  BSYNC B1 ;  /* 0x0000000000017941 */ /* 0x000fea0003800000 */
.L_x_254:
        /* <DEDUP_REMOVED lines=13> */
.L_x_257:
[----:B------:R-:W-:Y:S05]  /*b630*/  BSYNC B1 ;  /* 0x0000000000017941 */ /* 0x000fea0003800000 */
.L_x_256:
        /* <DEDUP_REMOVED lines=13> */
.L_x_259:
[----:B------:R-:W-:Y:S05]  /*b710*/  BSYNC B1 ;  /* 0x0000000000017941 */ /* 0x000fea0003800000 */
.L_x_258:
        /* <DEDUP_REMOVED lines=13> */
.L_x_261:
[----:B------:R-:W-:Y:S05]  /*b7f0*/  BSYNC B1 ;  /* 0x0000000000017941 */ /* 0x000fea0003800000 */
.L_x_260:
        /* <DEDUP_REMOVED lines=13> */
.L_x_263:
[----:B------:R-:W-:Y:S05]  /*b8d0*/  BSYNC B1 ;  /* 0x0000000000017941 */ /* 0x000fea0003800000 */
.L_x_262:
        /* <DEDUP_REMOVED lines=13> */
.L_x_265:
[----:B------:R-:W-:Y:S05]  /*b9b0*/  BSYNC B1 ;  /* 0x0000000000017941 */ /* 0x000fea0003800000 */
.L_x_264:
        /* <DEDUP_REMOVED lines=13> */
.L_x_267:
[----:B------:R-:W-:Y:S05]  /*ba90*/  BSYNC B1 ;  /* 0x0000000000017941 */ /* 0x000fea0003800000 */
.L_x_266:
        /* <DEDUP_REMOVED lines=13> */
.L_x_269:
[----:B------:R-:W-:Y:S05]  /*bb70*/  BSYNC B1 ;  /* 0x0000000000017941 */ /* 0x000fea0003800000 */
.L_x_268:
        /* <DEDUP_REMOVED lines=13> */
.L_x_271:
[----:B------:R-:W-:Y:S05]  /*bc50*/  BSYNC B1 ;  /* 0x0000000000017941 */ /* 0x000fea0003800000 */
.L_x_270:
        /* <DEDUP_REMOVED lines=13> */
.L_x_273:
[----:B------:R-:W-:Y:S05]  /*bd30*/  BSYNC B1 ;  /* 0x0000000000017941 */ /* 0x000fea0003800000 */
.L_x_272:
        /* <DEDUP_REMOVED lines=13> */
.L_x_275:
[----:B------:R-:W-:Y:S05]  /*be10*/  BSYNC B1 ;  /* 0x0000000000017941 */ /* 0x000fea0003800000 */
.L_x_274:
        /* <DEDUP_REMOVED lines=13> */
.L_x_277:
[----:B------:R-:W-:Y:S05]  /*bef0*/  BSYNC B1 ;  /* 0x0000000000017941 */ /* 0x000fea0003800000 */
.L_x_276:
        /* <DEDUP_REMOVED lines=13> */
.L_x_279:
[----:B------:R-:W-:Y:S05]  /*bfd0*/  BSYNC B1 ;  /* 0x0000000000017941 */ /* 0x000fea0003800000 */
.L_x_278:
        /* <DEDUP_REMOVED lines=13> */
.L_x_281:
[----:B------:R-:W-:Y:S05]  /*c0b0*/  BSYNC B1 ;  /* 0x0000000000017941 */ /* 0x000fea0003800000 */
.L_x_280:
        /* <DEDUP_REMOVED lines=13> */
.L_x_283:
[----:B------:R-:W-:Y:S05]  /*c190*/  BSYNC B1 ;  /* 0x0000000000017941 */ /* 0x000fea0003800000 */
.L_x_282:
        /* <DEDUP_REMOVED lines=13> */
.L_x_285:
[----:B------:R-:W-:Y:S05]  /*c270*/  BSYNC B1 ;  /* 0x0000000000017941 */ /* 0x000fea0003800000 */
.L_x_284:
        /* <DEDUP_REMOVED lines=13> */
.L_x_287:
[----:B------:R-:W-:Y:S05]  /*c350*/  BSYNC B1 ;  /* 0x0000000000017941 */ /* 0x000fea0003800000 */
.L_x_286:
        /* <DEDUP_REMOVED lines=13> */
.L_x_289:
[----:B------:R-:W-:Y:S05]  /*c430*/  BSYNC B1 ;  /* 0x0000000000017941 */ /* 0x000fea0003800000 */
.L_x_288:
        /* <DEDUP_REMOVED lines=13> */
.L_x_291:
[----:B------:R-:W-:Y:S05]  /*c510*/  BSYNC B1 ;  /* 0x0000000000017941 */ /* 0x000fea0003800000 */
.L_x_290:
        /* <DEDUP_REMOVED lines=13> */
.L_x_293:
[----:B------:R-:W-:Y:S05]  /*c5f0*/  BSYNC B1 ;  /* 0x0000000000017941 */ /* 0x000fea0003800000 */
.L_x_292:
        /* <DEDUP_REMOVED lines=13> */
.L_x_295:
[----:B------:R-:W-:Y:S05]  /*c6d0*/  BSYNC B1 ;  /* 0x0000000000017941 */ /* 0x000fea0003800000 */
.L_x_294:
        /* <DEDUP_REMOVED lines=13> */
.L_x_297:
[----:B------:R-:W-:Y:S05]  /*c7b0*/  BSYNC B1 ;  /* 0x0000000000017941 */ /* 0x000fea0003800000 */
.L_x_296:
[----:B------:R-:W-:Y:S05]  /*c7c0*/  @P2 BRA `(.L_x_298) ;  /* 0x0000002000a42947 */ /* 0x000fea0003800000 */
[----:B------:R-:W2:Y:S01]  /*c7d0*/  LDL.LU R2, [R1+0x74] ;  /* 0x0000740001027983 */ /* 0x000ea20000300800 */
[----:B-----5:R-:W-:-:S04]  /*c7e0*/  LOP3.LUT R0, R0, 0xff, RZ, 0xc0, !PT ;  /* 0x000000ff00007812 */ /* 0x020fc800078ec0ff */
[----:B------:R-:W-:-:S05]  /*c7f0*/  F2FP.F16.E4M3.UNPACK_B R0, R0 ;  /* 0x00000000ff00723e */ /* 0x000fca00020006ff */
[----:B------:R-:W-:-:S05]  /*c800*/  HADD2.F32 R0, -RZ, R0.H0_H0 ;  /* 0x20000000ff007230 */ /* 0x000fca0000004100 */
[----:B------:R-:W-:-:S04]  /*c810*/  FMUL R0, R0, UR26 ;  /* 0x0000001a00007c20 */ /* 0x000fc80008400000 */
[----:B--2---:R-:W-:-:S05]  /*c820*/  FFMA R0, R2, UR25, R0 ;  /* 0x0000001902007c23 */ /* 0x004fca0008000000 */
[----:B0-----:R-:W-:-:S05]  /*c830*/  F2FP.SATFINITE.E4M3.F32.PACK_AB_MERGE_C R3, RZ, R0, RZ ;  /* 0x00000000ff03723e */ /* 0x001fca00048070ff */
[----:B------:R0:W-:Y:S01]  /*c840*/  STG.E.U8 desc[UR22][R26.64+0xf9], R3 ;  /* 0x0000f9031a007986 */ /* 0x0001e2000c101116 */
[----:B------:R-:W-:Y:S05]  /*c850*/  BRA `(.L_x_298) ;  /* 0x0000002000807947 */ /* 0x000fea0003800000 */
.L_x_41:
[C---:B------:R-:W-:Y:S01]  /*c860*/  ISETP.GE.AND P2, PT, R39.reuse, 0x1, PT ;  /* 0x000000012700780c */ /* 0x040fe20003f46270 */
[----:B------:R-:W2:Y:S01]  /*c870*/  LDL.LU R227, [R1+0x14] ;  /* 0x0000140001e37983 */ /* 0x000ea20000300800 */
[----:B------:R-:W-:Y:S01]  /*c880*/  ISETP.GE.AND P1, PT, R39, 0x9, PT ;  /* 0x000000092700780c */ /* 0x000fe20003f26270 */
[----:B------:R-:W-:Y:S01]  /*c890*/  FMUL R226, R226, UR25 ;  /* 0x00000019e2e27c20 */ /* 0x000fe20008400000 */
[C---:B------:R-:W-:Y:S01]  /*c8a0*/  ISETP.LT.OR P4, PT, R34.reuse, 0x1, !P2 ;  /* 0x000000012200780c */ /* 0x040fe20005781670 */
[----:B------:R-:W-:Y:S01]  /*c8b0*/  FMUL R225, R225, UR25 ;  /* 0x00000019e1e17c20 */ /* 0x000fe20008400000 */
[----:B------:R-:W-:Y:S01]  /*c8c0*/  ISETP.LT.OR P5, PT, R34, 0x2, !P2 ;  /* 0x000000022200780c */ /* 0x000fe200057a1670 */
[----:B------:R-:W-:Y:S01]  /*c8d0*/  FMUL R224, R224, UR25 ;  /* 0x00000019e0e07c20 */ /* 0x000fe20008400000 */
[----:B------:R-:W-:Y:S02]  /*c8e0*/  ISETP.LT.OR P6, PT, R34, 0x1, !P1 ;  /* 0x000000012200780c */ /* 0x000fe40004fc1670 */
[----:B------:R-:W-:-:S02]  /*c8f0*/  F2FP.SATFINITE.E4M3.F32.PACK_AB_MERGE_C R29, RZ, R226, RZ ;  /* 0x000000e2ff1d723e */ /* 0x000fc400048070ff */
[----:B------:R-:W-:Y:S01]  /*c900*/  F2FP.SATFINITE.E4M3.F32.PACK_AB_MERGE_C R225, RZ, R225, RZ ;  /* 0x000000e1ffe1723e */ /* 0x000fe200048070ff */
[----:B------:R-:W-:Y:S01]  /*c910*/  FMUL R223, R223, UR25 ;  /* 0x00000019dfdf7c20 */ /* 0x000fe20008400000 */
[----:B------:R-:W-:Y:S01]  /*c920*/  F2FP.SATFINITE.E4M3.F32.PACK_AB_MERGE_C R31, RZ, R224, RZ ;  /* 0x000000e0ff1f723e */ /* 0x000fe200048070ff */
[----:B------:R-:W-:Y:S01]  /*c930*/  FMUL R222, R222, UR25 ;  /* 0x00000019dede7c20 */ /* 0x000fe20008400000 */
[----:B------:R-:W-:Y:S01]  /*c940*/  FMUL R221, R221, UR25 ;  /* 0x00000019dddd7c20 */ /* 0x000fe20008400000 */
[----:B------:R0:W-:Y:S01]  /*c950*/  @!P4 STG.E.U8 desc[UR22][R24.64], R29 ;  /* 0x0000001d1800c986 */ /* 0x0001e2000c101116 */
[----:B------:R-:W-:-:S03]  /*c960*/  ISETP.LT.OR P4, PT, R34, 0x2, !P1 ;  /* 0x000000022200780c */ /* 0x000fc60004f81670 */
[----:B------:R-:W-:Y:S01]  /*c970*/  @!P5 STG.E.U8 desc[UR22][R24.64+0x1], R225 ;  /* 0x000001e11800d986 */ /* 0x000fe2000c101116 */
[----:B------:R-:W-:-:S03]  /*c980*/  ISETP.LT.OR P5, PT, R34, 0x9, !P2 ;  /* 0x000000092200780c */ /* 0x000fc600057a1670 */
[----:B------:R3:W-:Y:S01]  /*c990*/  @!P6 STG.E.U8 desc[UR22][R26.64], R31 ;  /* 0x0000001f1a00e986 */ /* 0x0007e2000c101116 */
[----:B------:R-:W-:Y:S02]  /*c9a0*/  ISETP.LT.OR P6, PT, R34, 0xa, !P2 ;  /* 0x0000000a2200780c */ /* 0x000fe400057c1670 */
[----:B------:R-:W-:Y:S01]  /*c9b0*/  F2FP.SATFINITE.E4M3.F32.PACK_AB_MERGE_C R223, RZ, R223, RZ ;  /* 0x000000dfffdf723e */ /* 0x000fe200048070ff */
[----:B------:R-:W-:Y:S01]  /*c9c0*/  FMUL R219, R219, UR25 ;  /* 0x00000019dbdb7c20 */ /* 0x000fe20008400000 */
[----:B------:R-:W-:Y:S01]  /*c9d0*/  F2FP.SATFINITE.E4M3.F32.PACK_AB_MERGE_C R33, RZ, R222, RZ ;  /* 0x000000deff21723e */ /* 0x000fe200048070ff */
[----:B------:R-:W-:Y:S01]  /*c9e0*/  FMUL R220, R220, UR25 ;  /* 0x00000019dcdc7c20 */ /* 0x000fe20008400000 */
[----:B------:R-:W-:Y:S01]  /*c9f0*/  F2FP.SATFINITE.E4M3.F32.PACK_AB_MERGE_C R221, RZ, R221, RZ ;  /* 0x000000ddffdd723e */ /* 0x000fe200048070ff */
[----:B------:R-:W-:Y:S01]  /*ca00*/  @!P4 STG.E.U8 desc[UR22][R26.64+0x1], R223 ;  /* 0x000001df1a00c986 */ /* 0x000fe2000c101116 */
[----:B------:R-:W-:-:S03]  /*ca10*/  ISETP.LT.OR P4, PT, R34, 0x9, !P1 ;  /* 0x000000092200780c */ /* 0x000fc60004f81670 */
[----:B------:R4:W-:Y:S01]  /*ca20*/  @!P5 STG.E.U8 desc[UR22][R24.64+0x8], R33 ;  /* 0x000008211800d986 */ /* 0x0009e2000c101116 */
[----:B------:R-:W-:-:S03]  /*ca30*/  ISETP.LT.OR P5, PT, R34, 0xa, !P1 ;  /* 0x0000000a2200780c */ /* 0x000fc60004fa1670 */
[----:B------:R-:W-:Y:S01]  /*ca40*/  @!P6 STG.E.U8 desc[UR22][R24.64+0x9], R221 ;  /* 0x000009dd1800e986 */ /* 0x000fe2000c101116 */
[----:B------:R-:W-:Y:S01]  /*ca50*/  ISETP.LT.OR P6, PT, R34, 0x11, !P2 ;  /* 0x000000112200780c */ /* 0x000fe200057c1670 */
[----:B------:R-:W-:Y:S01]  /*ca60*/  FMUL R218, R218, UR25 ;  /* 0x00000019dada7c20 */ /* 0x000fe20008400000 */
[----:B------:R-:W-:Y:S01]  /*ca70*/  F2FP.SATFINITE.E4M3.F32.PACK_AB_MERGE_C R219, RZ, R219, RZ ;  /* 0x000000dbffdb723e */ /* 0x000fe200048070ff */
[----:B------:R-:W-:Y:S01]  /*ca80*/  FMUL R217, R217, UR25 ;  /* 0x00000019d9d97c20 */ /* 0x000fe20008400000 */
[----:B0-----:R-:W-:Y:S01]  /*ca90*/  F2FP.SATFINITE.E4M3.F32.PACK_AB_MERGE_C R29, RZ, R220, RZ ;  /* 0x000000dcff1d723e */ /* 0x001fe200048070ff */
[----:B------:R-:W-:Y:S01]  /*caa0*/  FMUL R216, R216, UR25 ;  /* 0x00000019d8d87c20 */ /* 0x000fe20008400000 */
[----:B---3--:R-:W-:Y:S01]  /*cab0*/  F2FP.SATFINITE.E4M3.F32.PACK_AB_MERGE_C R31, RZ, R218, RZ ;  /* 0x000000daff1f723e */ /* 0x008fe200048070ff */
[----:B------:R-:W-:Y:S01]  /*cac0*/  FMUL R215, R215, UR25 ;  /* 0x00000019d7d77c20 */ /* 0x000fe20008400000 */
[----:B------:R-:W-:Y:S01]  /*cad0*/  FMUL R213, R213, UR25 ;  /* 0x00000019d5d57c20 */ /* 0x000fe20008400000 */
[----:B------:R-:W-:Y:S01]  /*cae0*/  @!P5 STG.E.U8 desc[UR22][R26.64+0x9], R219 ;  /* 0x000009db1a00d986 */ /* 0x000fe2000c101116 */
[----:B------:R-:W-:-:S03]  /*caf0*/  ISETP.LT.OR P5, PT, R34, 0x12, !P2 ;  /* 0x000000122200780c */ /* 0x000fc600057a1670 */
[----:B------:R0:W-:Y:S01]  /*cb00*/  @!P4 STG.E.U8 desc[UR22][R26.64+0x8], R29 ;  /* 0x0000081d1a00c986 */ /* 0x0001e2000c101116 */
[----:B------:R-:W-:-:S03]  /*cb10*/  ISETP.LT.OR P4, PT, R34, 0x11, !P1 ;  /* 0x000000112200780c */ /* 0x000fc60004f81670 */
[----:B------:R3:W-:Y:S01]  /*cb20*/  @!P6 STG.E.U8 desc[UR22][R24.64+0x10], R31 ;  /* 0x0000101f1800e986 */ /* 0x0007e2000c101116 */
[----:B------:R-:W-:Y:S02]  /*cb30*/  ISETP.LT.OR P6, PT, R34, 0x12, !P1 ;  /* 0x000000122200780c */ /* 0x000fe40004fc1670 */
[----:B------:R-:W-:Y:S01]  /*cb40*/  F2FP.SATFINITE.E4M3.F32.PACK_AB_MERGE_C R217, RZ, R217, RZ ;  /* 0x000000d9ffd9723e */ /* 0x000fe200048070ff */
[----:B------:R-:W-:Y:S01]  /*cb50*/  FMUL R214, R214, UR25 ;  /* 0x00000019d6d67c20 */ /* 0x000fe20008400000 */
[----:B----4-:R-:W-:Y:S01]  /*cb60*/  F2FP.SATFINITE.E4M3.F32.PACK_AB_MERGE_C R33, RZ, R216, RZ ;  /* 0x000000d8ff21723e */ /* 0x010fe200048070ff */
[----:B------:R-:W-:Y:S01]  /*cb70*/  FMUL R212, R212, UR25 ;  /* 0x00000019d4d47c20 */ /* 0x000fe20008400000 */
[----:B------:R-:W-:Y:S01]  /*cb80*/  F2FP.SATFINITE.E4M3.F32.PACK_AB_MERGE_C R215, RZ, R215, RZ ;  /* 0x000000d7ffd7723e */ /* 0x000fe200048070ff */
[----:B------:R-:W-:Y:S01]  /*cb90*/  @!P5 STG.E.U8 desc[UR22][R24.64+0x11], R217 ;  /* 0x000011d91800d986 */ /* 0x000fe2000c101116 */
[----:B------:R-:W-:-:S03]  /*cba0*/  ISETP.LT.OR P5, PT, R34, 0x1a, !P2 ;  /* 0x0000001a2200780c */ /* 0x000fc600057a1670 */
[----:B------:R4:W-:Y:S01]  /*cbb0*/  @!P4 STG.E.U8 desc[UR22][R26.64+0x10], R33 ;  /* 0x000010211a00c986 */ /* 0x0009e2000c101116 */
[----:B------:R-:W-:-:S03]  /*cbc0*/  ISETP.LT.OR P4, PT, R34, 0x19, !P2 ;  /* 0x000000192200780c */ /* 0x000fc60005781670 */
[----:B------:R-:W-:Y:S01]  /*cbd0*/  @!P6 STG.E.U8 desc[UR22][R26.64+0x11], R215 ;  /* 0x000011d71a00e986 */ /* 0x000fe2000c101116 */
[----:B------:R-:W-:Y:S02]  /*cbe0*/  ISETP.LT.OR P6, PT, R34, 0x19, !P1 ;  /* 0x000000192200780c */ /* 0x000fe40004fc1670 */
[----:B------:R-:W-:Y:S01]  /*cbf0*/  F2FP.SATFINITE.E4M3.F32.PACK_AB_MERGE_C R213, RZ, R213, RZ ;  /* 0x000000d5ffd5723e */ /* 0x000fe200048070ff */
[----:B------:R-:W-:Y:S01]  /*cc00*/  FMUL R211, R211, UR25 ;  /* 0x00000019d3d37c20 */ /* 0x000fe20008400000 */
[----:B0-----:R-:W-:Y:S01]  /*cc10*/  F2FP.SATFINITE.E4M3.F32.PACK_AB_MERGE_C R29, RZ, R214, RZ ;  /* 0x000000d6ff1d723e */ /* 0x001fe200048070ff */
[----:B------:R-:W-:Y:S01]  /*cc20*/  FMUL R210, R210, UR25 ;  /* 0x00000019d2d27c20 */ /* 0x000fe20008400000 */
[----:B---3--:R-:W-:Y:S01]  /*cc30*/  F2FP.SATFINITE.E4M3.F32.PACK_AB_MERGE_C R31, RZ, R212, RZ ;  /* 0x000000d4ff1f723e */ /* 0x008fe200048070ff */
[----:B------:R-:W-:Y:S01]  /*cc40*/  @!P5 STG.E.U8 desc[UR22][R24.64+0x19], R213 ;  /* 0x000019d51800d986 */ /* 0x000fe2000c101116 */
[----:B------:R-:W-:-:S03]  /*cc50*/  ISETP.LT.OR P5, PT, R34, 0x1a, !P1 ;  /* 0x0000001a2200780c */ /* 0x000fc60004fa1670 */
[----:B------:R0:W-:Y:S01]  /*cc60*/  @!P4 STG.E.U8 desc[UR22][R24.64+0x18], R29 ;  /* 0x0000181d1800c986 */ /* 0x0001e2000c101116 */
[----:B------:R-:W-:-:S03]  /*cc70*/  ISETP.LT.OR P4, PT, R34, 0x21, !P2 ;  /* 0x000000212200780c */ /* 0x000fc60005781670 */
[----:B------:R3:W-:Y:S01]  /*cc80*/  @!P6 STG.E.U8 desc[UR22][R26.64+0x18], R31 ;  /* 0x0000181f1a00e986 */ /* 0x0007e2000c101116 */
[----:B------:R-:W-:Y:S01]  /*cc90*/  ISETP.LT.OR P6, PT, R34, 0x22, !P2 ;  /* 0x000000222200780c */ /* 0x000fe200057c1670 */
[----:B------:R-:W-:Y:S01]  /*cca0*/  FMUL R209, R209, UR25 ;  /* 0x00000019d1d17c20 */ /* 0x000fe20008400000 */
        /* <DEDUP_REMOVED lines=46> */
[C---:B------:R-:W-:Y:S01]  /*cf90*/  ISETP.LT.OR P6, PT, R34.reuse, 0x3a, !P2 ;  /* 0x0000003a2200780c */ /* 0x040fe200057c1670 */
[----:B------:R-:W-:Y:S01]  /*cfa0*/  FMUL R197, R197, UR25 ;  /* 0x00000019c5c57c20 */ /* 0x000fe20008400000 */
[----:B------:R-:W-:Y:S01]  /*cfb0*/  F2FP.SATFINITE.E4M3.F32.PACK_AB_MERGE_C R199, RZ, R199, RZ ;  /* 0x000000c7ffc7723e */ /* 0x000fe200048070ff */
[----:B------:R-:W2:Y:S01]  /*cfc0*/  LDL.LU R226, [R1+0x10] ;  /* 0x0000100001e27983 */ /* 0x000ea20000300800 */
[----:B----4-:R-:W-:Y:S02]  /*cfd0*/  F2FP.SATFINITE.E4M3.F32.PACK_AB_MERGE_C R33, RZ, R198, RZ ;  /* 0x000000c6ff21723e */ /* 0x010fe400048070ff */
[----:B------:R-:W-:Y:S01]  /*cfe0*/  F2FP.SATFINITE.E4M3.F32.PACK_AB_MERGE_C R197, RZ, R197, RZ ;  /* 0x000000c5ffc5723e */ /* 0x000fe200048070ff */
[----:B------:R-:W-:Y:S01]  /*cff0*/  @!P5 STG.E.U8 desc[UR22][R26.64+0x31], R199 ;  /* 0x000031c71a00d986 */ /* 0x000fe2000c101116 */
[----:B------:R-:W-:-:S03]  /*d000*/  ISETP.LT.OR P5, PT, R34, 0x3a, !P1 ;  /* 0x0000003a2200780c */ /* 0x000fc60004fa1670 */
[----:B------:R-:W4:Y:S01]  /*d010*/  LDL.LU R224, [R1+0xc] ;  /* 0x00000c0001e07983 */ /* 0x000f220000300800 */
[----:B------:R-:W-:-:S03]  /*d020*/  FMUL R195, R195, UR25 ;  /* 0x00000019c3c37c20 */ /* 0x000fc60008400000 */
[----:B------:R1:W-:Y:S01]  /*d030*/  @!P4 STG.E.U8 desc[UR22][R24.64+0x38], R33 ;  /* 0x000038211800c986 */ /* 0x0003e2000c101116 */
[----:B------:R-:W-:-:S03]  /*d040*/  ISETP.LT.OR P4, PT, R34, 0x39, !P1 ;  /* 0x000000392200780c */ /* 0x000fc60004f81670 */
[----:B------:R-:W2:Y:S01]  /*d050*/  LDL.LU R225, [R1+0x8] ;  /* 0x0000080001e17983 */ /* 0x000ea20000300800 */
[----:B------:R-:W-:-:S03]  /*d060*/  FMUL R196, R196, UR25 ;  /* 0x00000019c4c47c20 */ /* 0x000fc60008400000 */
[----:B------:R-:W-:Y:S01]  /*d070*/  @!P6 STG.E.U8 desc[UR22][R24.64+0x39], R197 ;  /* 0x000039c51800e986 */ /* 0x000fe2000c101116 */
[----:B------:R-:W-:-:S03]  /*d080*/  ISETP.LT.OR P6, PT, R34, 0x41, !P2 ;  /* 0x000000412200780c */ /* 0x000fc600057c1670 */
[----:B------:R-:W4:Y:S01]  /*d090*/  LDL.LU R222, [R1] ;  /* 0x0000000001de7983 */ /* 0x000f220000300800 */
[----:B------:R-:W-:-:S03]  /*d0a0*/  FMUL R194, R194, UR25 ;  /* 0x00000019c2c27c20 */ /* 0x000fc60008400000 */
[----:B------:R-:W4:Y:S04]  /*d0b0*/  LDL.LU R223, [R1+0x18] ;  /* 0x0000180001df7983 */ /* 0x000f280000300800 */
[----:B------:R-:W4:Y:S01]  /*d0c0*/  LDL.LU R221, [R1+0x4] ;  /* 0x0000040001dd7983 */ /* 0x000f220000300800 */
[----:B------:R-:W-:Y:S01]  /*d0d0*/  F2FP.SATFINITE.E4M3.F32.PACK_AB_MERGE_C R195, RZ, R195, RZ ;  /* 0x000000c3ffc3723e */ /* 0x000fe200048070ff */
[----:B------:R-:W-:Y:S01]  /*d0e0*/  FMUL R193, R193, UR25 ;  /* 0x00000019c1c17c20 */ /* 0x000fe20008400000 */
[----:B0-----:R-:W-:Y:S01]  /*d0f0*/  F2FP.SATFINITE.E4M3.F32.PACK_AB_MERGE_C R29, RZ, R196, RZ ;  /* 0x000000c4ff1d723e */ /* 0x001fe200048070ff */
[----:B------:R-:W-:Y:S01]  /*d100*/  FMUL R192, R192, UR25 ;  /* 0x00000019c0c07c20 */ /* 0x000fe20008400000 */
[----:B---3--:R-:W-:Y:S01]  /*d110*/  F2FP.SATFINITE.E4M3.F32.PACK_AB_MERGE_C R31, RZ, R194, RZ ;  /* 0x000000c2ff1f723e */ /* 0x008fe200048070ff */
[----:B------:R-:W-:Y:S01]  /*d120*/  @!P5 STG.E.U8 desc[UR22][R26.64+0x39], R195 ;  /* 0x000039c31a00d986 */ /* 0x000fe2000c101116 */
[C---:B------:R-:W-:Y:S01]  /*d130*/  ISETP.LT.OR P5, PT, R34.reuse, 0x42, !P2 ;  /* 0x000000422200780c */ /* 0x040fe200057a1670 */
[----:B------:R-:W-:Y:S01]  /*d140*/  FMUL R191, R191, UR25 ;  /* 0x00000019bfbf7c20 */ /* 0x000fe20008400000 */
[----:B------:R-:W-:Y:S01]  /*d150*/  F2FP.SATFINITE.E4M3.F32.PACK_AB_MERGE_C R193, RZ, R193, RZ ;  /* 0x000000c1ffc1723e */ /* 0x000fe200048070ff */
[----:B------:R0:W-:Y:S01]  /*d160*/  @!P4 STG.E.U8 desc[UR22][R26.64+0x38], R29 ;  /* 0x0000381d1a00c986 */ /* 0x0001e2000c101116 */
[C---:B------:R-:W-:Y:S01]  /*d170*/  ISETP.LT.OR P4, PT, R34.reuse, 0x41, !P1 ;  /* 0x000000412200780c */ /* 0x040fe20004f81670 */
[----:B------:R-:W-:Y:S01]  /*d180*/  FMUL R189, R189, UR25 ;  /* 0x00000019bdbd7c20 */ /* 0x000fe20008400000 */
[----:B-1----:R-:W-:Y:S01]  /*d190*/  F2FP.SATFINITE.E4M3.F32.PACK_AB_MERGE_C R33, RZ, R192, RZ ;  /* 0x000000c0ff21723e */ /* 0x002fe200048070ff */
[----:B------:R1:W-:Y:S01]  /*d1a0*/  @!P6 STG.E.U8 desc[UR22][R24.64+0x40], R31 ;  /* 0x0000401f1800e986 */ /* 0x0003e2000c101116 */
[----:B------:R-:W-:Y:S01]  /*d1b0*/  ISETP.LT.OR P6, PT, R34, 0x42, !P1 ;  /* 0x000000422200780c */ /* 0x000fe20004fc1670 */
[----:B------:R-:W-:Y:S01]  /*d1c0*/  FMUL R190, R190, UR25 ;  /* 0x00000019bebe7c20 */ /* 0x000fe20008400000 */
[----:B------:R-:W-:Y:S01]  /*d1d0*/  F2FP.SATFINITE.E4M3.F32.PACK_AB_MERGE_C R191, RZ, R191, RZ ;  /* 0x000000bfffbf723e */ /* 0x000fe200048070ff */
[----:B------:R-:W-:Y:S01]  /*d1e0*/  FMUL R188, R188, UR25 ;  /* 0x00000019bcbc7c20 */ /* 0x000fe20008400000 */
[----:B------:R-:W-:Y:S01]  /*d1f0*/  F2FP.SATFINITE.E4M3.F32.PACK_AB_MERGE_C R189, RZ, R189, RZ ;  /* 0x000000bdffbd723e */ /* 0x000fe200048070ff */
[----:B------:R-:W-:Y:S01]  /*d200*/  @!P5 STG.E.U8 desc[UR22][R24.64+0x41], R193 ;  /* 0x000041c11800d986 */ /* 0x000fe2000c101116 */
[C---:B------:R-:W-:Y:S01]  /*d210*/  ISETP.LT.OR P5, PT, R34.reuse, 0x4a, !P2 ;  /* 0x0000004a2200780c */ /* 0x040fe200057a1670 */
[----:B------:R-:W-:Y:S01]  /*d220*/  FMUL R187, R187, UR25 ;  /* 0x00000019bbbb7c20 */ /* 0x000fe20008400000 */
[----:B0-----:R-:W-:Y:S01]  /*d230*/  F2FP.SATFINITE.E4M3.F32.PACK_AB_MERGE_C R29, RZ, R190, RZ ;  /* 0x000000beff1d723e */ /* 0x001fe200048070ff */
[----:B------:R0:W-:Y:S01]  /*d240*/  @!P4 STG.E.U8 desc[UR22][R26.64+0x40], R33 ;  /* 0x000040211a00c986 */ /* 0x0001e2000c101116 */
[----:B------:R-:W-:Y:S01]  /*d250*/  ISETP.LT.OR P4, PT, R34, 0x49, !P2 ;  /* 0x000000492200780c */ /* 0x000fe20005781670 */
[----:B------:R-:W-:Y:S01]  /*d260*/  FMUL R186, R186, UR25 ;  /* 0x00000019baba7c20 */ /* 0x000fe20008400000 */
[----:B-1----:R-:W-:Y:S01]  /*d270*/  F2FP.SATFINITE.E4M3.F32.PACK_AB_MERGE_C R31, RZ, R188, RZ ;  /* 0x000000bcff1f723e */ /* 0x002fe200048070ff */
[----:B------:R-:W-:Y:S01]  /*d280*/  @!P6 STG.E.U8 desc[UR22][R26.64+0x41], R191 ;  /* 0x000041bf1a00e986 */ /* 0x000fe2000c101116 */
[----:B------:R-:W-:Y:S01]  /*d290*/  ISETP.LT.OR P6, PT, R34, 0x49, !P1 ;  /* 0x000000492200780c */ /* 0x000fe20004fc1670 */
[----:B------:R-:W-:Y:S01]  /*d2a0*/  FMUL R185, R185, UR25 ;  /* 0x00000019b9b97c20 */ /* 0x000fe20008400000 */
[----:B------:R-:W-:Y:S01]  /*d2b0*/  F2FP.SATFINITE.E4M3.F32.PACK_AB_MERGE_C R187, RZ, R187, RZ ;  /* 0x000000bbffbb723e */ /* 0x000fe200048070ff */
[----:B------:R-:W-:Y:S01]  /*d2c0*/  FMUL R183, R183, UR25 ;  /* 0x00000019b7b77c20 */ /* 0x000fe20008400000 */
[----:B------:R-:W-:Y:S01]  /*d2d0*/  FMUL R184, R184, UR25 ;  /* 0x00000019b8b87c20 */ /* 0x000fe20008400000 */
[----:B------:R-:W-:Y:S01]  /*d2e0*/  @!P5 STG.E.U8 desc[UR22][R24.64+0x49], R189 ;  /* 0x000049bd1800d986 */ /* 0x000fe2000c101116 */
[----:B------:R-:W-:Y:S01]  /*d2f0*/  ISETP.LT.OR P5, PT, R34, 0x4a, !P1 ;  /* 0x0000004a2200780c */ /* 0x000fe20004fa1670 */
[----:B------:R-:W-:Y:S01]  /*d300*/  FMUL R182, R182, UR25 ;  /* 0x00000019b6b67c20 */ /* 0x000fe20008400000 */
[----:B0-----:R-:W-:Y:S01]  /*d310*/  F2FP.SATFINITE.E4M3.F32.PACK_AB_MERGE_C R33, RZ, R186, RZ ;  /* 0x000000baff21723e */ /* 0x001fe200048070ff */
[----:B------:R0:W-:Y:S01]  /*d320*/  @!P4 STG.E.U8 desc[UR22][R24.64+0x48], R29 ;  /* 0x0000481d1800c986 */ /* 0x0001e2000c101116 */
[C---:B------:R-:W-:Y:S01]  /*d330*/  ISETP.LT.OR P4, PT, R34.reuse, 0x51, !P2 ;  /* 0x000000512200780c */ /* 0x040fe20005781670 */
[----:B------:R-:W-:Y:S01]  /*d340*/  FMUL R181, R181, UR25 ;  /* 0x00000019b5b57c20 */ /* 0x000fe20008400000 */
[----:B------:R-:W-:Y:S01]  /*d350*/  F2FP.SATFINITE.E4M3.F32.PACK_AB_MERGE_C R185, RZ, R185, RZ ;  /* 0x000000b9ffb9723e */ /* 0x000fe200048070ff */
        /* <DEDUP_REMOVED lines=19> */
[----:B------:R-:W-:Y:S01]  /*d490*/  F2FP.SATFINITE.E4M3.F32.PACK_AB_MERGE_C R177, RZ, R177, RZ ;  /* 0x000000b1ffb1723e */ /* 0x000fe200048070ff */
        /* <DEDUP_REMOVED lines=13> */
[----:B------:R-:W-:Y:S01]  /*d570*/  FMUL R170, R170, UR25 ;  /* 0x00000019aaaa7c20 */ /* 0x000fe20008400000 */
        /* <DEDUP_REMOVED lines=9> */
[C---:B------:R-:W-:Y:S01]  /*d610*/  ISETP.LT.OR P6, PT, R34.reuse, 0x61, !P1 ;  /* 0x000000612200780c */ /* 0x040fe20004fc1670 */
        /* <DEDUP_REMOVED lines=9> */
[----:B------:R-:W-:Y:S01]  /*d6b0*/  ISETP.LT.OR P4, PT, R34, 0x69, !P2 ;  /* 0x000000692200780c */ /* 0x000fe20005781670 */
        /* <DEDUP_REMOVED lines=98> */
[----:B-----5:R-:W-:Y:S01]  /*dce0*/  FMUL R5, R5, UR25 ;  /* 0x0000001905057c20 */ /* 0x020fe20008400000 */
        /* <DEDUP_REMOVED lines=15> */
[----:B------:R-:W-:Y:S01]  /*dde0*/  @!P6 STG.E.U8 desc[UR22][R26.64+0x90], R31 ;  /* 0x0000901f1a00e986 */ /* 0x000fe2000c101116 */
[----:B------:R-:W-:-:S05]  /*ddf0*/  ISETP.LT.OR P6, PT, R34, 0x9a, !P2 ;  /* 0x0000009a2200780c */ /* 0x000fca00057c1670 */
[----:B------:R1:W-:Y:S01]  /*de00*/  @!P5 STG.E.U8 desc[UR22][R26.64+0x91], R23 ;  /* 0x000091171a00d986 */ /* 0x0003e2000c101116 */
[C---:B------:R-:W-:Y:S02]  /*de10*/  ISETP.LT.OR P5, PT, R34.reuse, 0x9a, !P1 ;  /* 0x0000009a2200780c */ /* 0x040fe40004fa1670 */
[----:B0-----:R-:W-:Y:S01]  /*de20*/  F2FP.SATFINITE.E4M3.F32.PACK_AB_MERGE_C R29, RZ, R20, RZ ;  /* 0x00000014ff1d723e */ /* 0x001fe200048070ff */
[----:B------:R-:W-:Y:S01]  /*de30*/  @!P4 STG.E.U8 desc[UR22][R24.64+0x98], R33 ;  /* 0x000098211800c986 */ /* 0x000fe2000c101116 */
[----:B------:R-:W-:-:S03]  /*de40*/  ISETP.LT.OR P4, PT, R34, 0x99, !P1 ;  /* 0x000000992200780c */ /* 0x000fc60004f81670 */
[----:B------:R0:W-:Y:S01]  /*de50*/  @!P6 STG.E.U8 desc[UR22][R24.64+0x99], R21 ;  /* 0x000099151800e986 */ /* 0x0001e2000c101116 */
[----:B------:R-:W-:Y:S02]  /*de60*/  ISETP.LT.OR P6, PT, R34, 0xa1, !P2 ;  /* 0x000000a12200780c */ /* 0x000fe400057c1670 */
[----:B-1----:R-:W-:-:S03]  /*de70*/  F2FP.SATFINITE.E4M3.F32.PACK_AB_MERGE_C R23, RZ, R18, RZ ;  /* 0x00000012ff17723e */ /* 0x002fc600048070ff */
[----:B------:R1:W-:Y:S01]  /*de80*/  @!P5 STG.E.U8 desc[UR22][R26.64+0x99], R19 ;  /* 0x000099131a00d986 */ /* 0x0003e2000c101116 */
[----:B------:R-:W-:-:S03]  /*de90*/  ISETP.LT.OR P5, PT, R34, 0xa2, !P2 ;  /* 0x000000a22200780c */ /* 0x000fc600057a1670 */
[----:B------:R-:W-:Y:S01]  /*dea0*/  @!P4 STG.E.U8 desc[UR22][R26.64+0x98], R29 ;  /* 0x0000981d1a00c986 */ /* 0x000fe2000c101116 */
[C---:B------:R-:W-:Y:S02]  /*deb0*/  ISETP.LT.OR P4, PT, R34.reuse, 0xa1, !P1 ;  /* 0x000000a12200780c */ /* 0x040fe40004f81670 */
[----:B0-----:R-:W-:Y:S01]  /*dec0*/  F2FP.SATFINITE.E4M3.F32.PACK_AB_MERGE_C R21, RZ, R16, RZ ;  /* 0x00000010ff15723e */ /* 0x001fe200048070ff */
[----:B------:R-:W-:Y:S01]  /*ded0*/  @!P6 STG.E.U8 desc[UR22][R24.64+0xa0], R23 ;  /* 0x0000a0171800e986 */ /* 0x000fe2000c101116 */
[----:B------:R-:W-:Y:S02]  /*dee0*/  ISETP.LT.OR P6, PT, R34, 0xa2, !P1 ;  /* 0x000000a22200780c */ /* 0x000fe40004fc1670 */
[----:B-1----:R-:W-:-:S03]  /*def0*/  F2FP.SATFINITE.E4M3.F32.PACK_AB_MERGE_C R19, RZ, R14, RZ ;  /* 0x0000000eff13723e */ /* 0x002fc600048070ff */
[----:B------:R0:W-:Y:S01]  /*df00*/  @!P5 STG.E.U8 desc[UR22][R24.64+0xa1], R17 ;  /* 0x0000a1111800d986 */ /* 0x0001e2000c101116 */
[----:B------:R-:W-:-:S03]  /*df10*/  ISETP.LT.OR P5, PT, R34, 0xaa, !P2 ;  /* 0x000000aa2200780c */ /* 0x000fc600057a1670 */
[----:B------:R-:W-:Y:S01]  /*df20*/  @!P4 STG.E.U8 desc[UR22][R26.64+0xa0], R21 ;  /* 0x0000a0151a00c986 */ /* 0x000fe2000c101116 */
[----:B------:R-:W-:-:S03]  /*df30*/  ISETP.LT.OR P4, PT, R34, 0xa9, !P2 ;  /* 0x000000a92200780c */ /* 0x000fc60005781670 */
[----:B------:R1:W-:Y:S01]  /*df40*/  @!P6 STG.E.U8 desc[UR22][R26.64+0xa1], R15 ;  /* 0x0000a10f1a00e986 */ /* 0x0003e2000c101116 */
[----:B------:R-:W-:Y:S02]  /*df50*/  ISETP.LT.OR P6, PT, R34, 0xa9, !P1 ;  /* 0x000000a92200780c */ /* 0x000fe40004fc1670 */
[----:B0-----:R-:W-:-:S03]  /*df60*/  F2FP.SATFINITE.E4M3.F32.PACK_AB_MERGE_C R17, RZ, R12, RZ ;  /* 0x0000000cff11723e */ /* 0x001fc600048070ff */
[----:B------:R0:W-:Y:S01]  /*df70*/  @!P5 STG.E.U8 desc[UR22][R24.64+0xa9], R13 ;  /* 0x0000a90d1800d986 */ /* 0x0001e2000c101116 */
[----:B------:R-:W-:-:S03]  /*df80*/  ISETP.LT.OR P5, PT, R34, 0xaa, !P1 ;  /* 0x000000aa2200780c */ /* 0x000fc60004fa1670 */
[----:B------:R-:W-:Y:S01]  /*df90*/  @!P4 STG.E.U8 desc[UR22][R24.64+0xa8], R19 ;  /* 0x0000a8131800c986 */ /* 0x000fe2000c101116 */
[C---:B------:R-:W-:Y:S02]  /*dfa0*/  ISETP.LT.OR P4, PT, R34.reuse, 0xb1, !P2 ;  /* 0x000000b12200780c */ /* 0x040fe40005781670 */
[----:B-1----:R-:W-:Y:S01]  /*dfb0*/  F2FP.SATFINITE.E4M3.F32.PACK_AB_MERGE_C R15, RZ, R10, RZ ;  /* 0x0000000aff0f723e */ /* 0x002fe200048070ff */
[----:B------:R-:W-:Y:S01]  /*dfc0*/  @!P6 STG.E.U8 desc[UR22][R26.64+0xa8], R17 ;  /* 0x0000a8111a00e986 */ /* 0x000fe2000c101116 */
[----:B------:R-:W-:Y:S02]  /*dfd0*/  ISETP.LT.OR P6, PT, R34, 0xb2, !P2 ;  /* 0x000000b22200780c */ /* 0x000fe400057c1670 */
[----:B0-----:R-:W-:-:S03]  /*dfe0*/  F2FP.SATFINITE.E4M3.F32.PACK_AB_MERGE_C R13, RZ, R8, RZ ;  /* 0x00000008ff0d723e */ /* 0x001fc600048070ff */
        /* <DEDUP_REMOVED lines=9> */
[----:B------:R3:W-:Y:S01]  /*e080*/  @!P4 STG.E.U8 desc[UR22][R26.64+0xb0], R13 ;  /* 0x0000b00d1a00c986 */ /* 0x0007e2000c101116 */
[C---:B------:R-:W-:Y:S02]  /*e090*/  ISETP.LT.OR P4, PT, R34.reuse, 0xb9, !P1 ;  /* 0x000000b92200780c */ /* 0x040fe40004f81670 */
[----:B-1----:R-:W-:Y:S01]  /*e0a0*/  F2FP.SATFINITE.E4M3.F32.PACK_AB_MERGE_C R9, RZ, R4, RZ ;  /* 0x00000004ff09723e */ /* 0x002fe200048070ff */
[----:B------:R1:W-:Y:S01]  /*e0b0*/  @!P6 STG.E.U8 desc[UR22][R24.64+0xb8], R11 ;  /* 0x0000b80b1800e986 */ /* 0x0003e2000c101116 */
[C---:B------:R-:W-:Y:S02]  /*e0c0*/  ISETP.LT.OR P6, PT, R34.reuse, 0xba, !P1 ;  /* 0x000000ba2200780c */ /* 0x040fe40004fc1670 */
[----:B0-----:R-:W-:Y:S01]  /*e0d0*/  F2FP.SATFINITE.E4M3.F32.PACK_AB_MERGE_C R7, RZ, R2, RZ ;  /* 0x00000002ff07723e */ /* 0x001fe200048070ff */
[----:B--2---:R-:W-:Y:S02]  /*e0e0*/  FMUL R2, R225, UR25 ;  /* 0x00000019e1027c20 */ /* 0x004fe40008400000 */
[----:B------:R0:W-:Y:S01]  /*e0f0*/  @!P5 STG.E.U8 desc[UR22][R24.64+0xb9], R5 ;  /* 0x0000b9051800d986 */ /* 0x0001e2000c101116 */
[----:B------:R-:W-:-:S02]  /*e100*/  ISETP.LT.OR P5, PT, R34, 0xc2, !P2 ;  /* 0x000000c22200780c */ /* 0x000fc400057a1670 */
[----:B---3--:R-:W-:Y:S01]  /*e110*/  F2FP.SATFINITE.E4M3.F32.PACK_AB_MERGE_C R13, RZ, R3, RZ ;  /* 0x00000003ff0d723e */ /* 0x008fe200048070ff */
[----:B----4-:R-:W-:Y:S01]  /*e120*/  FMUL R3, R222, UR25 ;  /* 0x00000019de037c20 */ /* 0x010fe20008400000 */
[----:B------:R2:W-:Y:S01]  /*e130*/  @!P4 STG.E.U8 desc[UR22][R26.64+0xb8], R9 ;  /* 0x0000b8091a00c986 */ /* 0x0005e2000c101116 */
[----:B-1----:R-:W-:Y:S01]  /*e140*/  F2FP.SATFINITE.E4M3.F32.PACK_AB_MERGE_C R11, RZ, R0, RZ ;  /* 0x00000000ff0b723e */ /* 0x002fe200048070ff */
[----:B------:R-:W-:Y:S01]  /*e150*/  FMUL R0, R221, UR25 ;  /* 0x00000019dd007c20 */ /* 0x000fe20008400000 */
[----:B------:R-:W-:Y:S01]  /*e160*/  ISETP.LT.OR P4, PT, R34, 0xc1, !P2 ;  /* 0x000000c12200780c */ /* 0x000fe20005781670 */
[----:B------:R-:W3:Y:S04]  /*e170*/  LDL.LU R222, [R1+0x1c] ;  /* 0x00001c0001de7983 */ /* 0x000ee80000300800 */
[----:B------:R-:W4:Y:S01]  /*e180*/  LDL.LU R220, [R1+0x20] ;  /* 0x0000200001dc7983 */ /* 0x000f220000300800 */
[----:B0-----:R-:W-:-:S03]  /*e190*/  F2FP.SATFINITE.E4M3.F32.PACK_AB_MERGE_C R5, RZ, R3, RZ ;  /* 0x00000003ff05723e */ /* 0x001fc600048070ff */
[----:B------:R-:W4:Y:S01]  /*e1a0*/  LDL.LU R225, [R1+0x24] ;  /* 0x0000240001e17983 */ /* 0x000f220000300800 */
[----:B------:R-:W-:Y:S01]  /*e1b0*/  FMUL R3, R224, UR25 ;  /* 0x00000019e0037c20 */ /* 0x000fe20008400000 */
[----:B--2---:R-:W-:Y:S01]  /*e1c0*/  F2FP.SATFINITE.E4M3.F32.PACK_AB_MERGE_C R9, RZ, R0, RZ ;  /* 0x00000000ff09723e */ /* 0x004fe200048070ff */
[----:B------:R-:W-:Y:S01]  /*e1d0*/  FMUL R0, R226, UR25 ;  /* 0x00000019e2007c20 */ /* 0x000fe20008400000 */
[----:B------:R0:W-:Y:S01]  /*e1e0*/  @!P6 STG.E.U8 desc[UR22][R26.64+0xb9], R13 ;  /* 0x0000b90d1a00e986 */ /* 0x0001e2000c101116 */
[----:B------:R-:W-:-:S03]  /*e1f0*/  ISETP.LT.OR P6, PT, R34, 0xc1, !P1 ;  /* 0x000000c12200780c */ /* 0x000fc60004fc1670 */
[----:B------:R-:W2:Y:S04]  /*e200*/  LDL.LU R224, [R1+0x28] ;  /* 0x0000280001e07983 */ /* 0x000ea80000300800 */
[----:B------:R-:W2:Y:S01]  /*e210*/  LDL.LU R226, [R1+0x2c] ;  /* 0x00002c0001e27983 */ /* 0x000ea20000300800 */
[----:B0-----:R-:W-:Y:S01]  /*e220*/  F2FP.SATFINITE.E4M3.F32.PACK_AB_MERGE_C R13, RZ, R2, RZ ;  /* 0x00000002ff0d723e */ /* 0x001fe200048070ff */
[----:B------:R-:W-:Y:S02]  /*e230*/  FMUL R2, R227, UR25 ;  /* 0x00000019e3027c20 */ /* 0x000fe40008400000 */
[----:B------:R-:W2:Y:S04]  /*e240*/  LDL.LU R227, [R1+0x30] ;  /* 0x0000300001e37983 */ /* 0x000ea80000300800 */
[----:B------:R-:W-:Y:S01]  /*e250*/  @!P5 STG.E.U8 desc[UR22][R24.64+0xc1], R11 ;  /* 0x0000c10b1800d986 */ /* 0x000fe2000c101116 */
[----:B------:R-:W-:-:S03]  /*e260*/  ISETP.LT.OR P5, PT, R34, 0xc2, !P1 ;  /* 0x000000c22200780c */ /* 0x000fc60004fa1670 */
[----:B------:R0:W-:Y:S01]  /*e270*/  @!P4 STG.E.U8 desc[UR22][R24.64+0xc0], R7 ;  /* 0x0000c0071800c986 */ /* 0x0001e2000c101116 */
[----:B------:R-:W-:-:S03]  /*e280*/  ISETP.LT.OR P4, PT, R34, 0xc9, !P2 ;  /* 0x000000c92200780c */ /* 0x000fc60005781670 */
[----:B------:R1:W-:Y:S01]  /*e290*/  @!P6 STG.E.U8 desc[UR22][R26.64+0xc0], R5 ;  /* 0x0000c0051a00e986 */ /* 0x0003e2000c101116 */
[----:B------:R-:W-:-:S03]  /*e2a0*/  ISETP.LT.OR P6, PT, R34, 0xca, !P2 ;  /* 0x000000ca2200780c */ /* 0x000fc600057c1670 */
[----:B------:R-:W2:Y:S04]  /*e2b0*/  LDL.LU R221, [R1+0x34] ;  /* 0x0000340001dd7983 */ /* 0x000ea80000300800 */
[----:B------:R1:W-:Y:S01]  /*e2c0*/  @!P5 STG.E.U8 desc[UR22][R26.64+0xc1], R9 ;  /* 0x0000c1091a00d986 */ /* 0x0003e2000c101116 */
[----:B0-----:R-:W-:Y:S01]  /*e2d0*/  F2FP.SATFINITE.E4M3.F32.PACK_AB_MERGE_C R7, RZ, R3, RZ ;  /* 0x00000003ff07723e */ /* 0x001fe200048070ff */
[----:B------:R-:W-:Y:S02]  /*e2e0*/  FMUL R3, R223, UR25 ;  /* 0x00000019df037c20 */ /* 0x000fe40008400000 */
[----:B------:R-:W-:Y:S01]  /*e2f0*/  @!P4 STG.E.U8 desc[UR22][R24.64+0xc8], R13 ;  /* 0x0000c80d1800c986 */ /* 0x000fe2000c101116 */
[----:B------:R-:W-:-:S03]  /*e300*/  ISETP.LT.OR P4, PT, R34, 0xc9, !P1 ;  /* 0x000000c92200780c */ /* 0x000fc60004f81670 */
[----:B------:R-:W2:Y:S01]  /*e310*/  LDL.LU R223, [R1+0x38] ;  /* 0x0000380001df7983 */ /* 0x000ea20000300800 */
[----:B-1----:R-:W-:Y:S02]  /*e320*/  F2FP.SATFINITE.E4M3.F32.PACK_AB_MERGE_C R5, RZ, R0, RZ ;  /* 0x00000000ff05723e */ /* 0x002fe400048070ff */
[----:B------:R-:W-:Y:S02]  /*e330*/  F2FP.SATFINITE.E4M3.F32.PACK_AB_MERGE_C R11, RZ, R2, RZ ;  /* 0x00000002ff0b723e */ /* 0x000fe400048070ff */
[----:B------:R-:W-:Y:S01]  /*e340*/  F2FP.SATFINITE.E4M3.F32.PACK_AB_MERGE_C R9, RZ, R3, RZ ;  /* 0x00000003ff09723e */ /* 0x000fe200048070ff */
[----:B------:R0:W-:Y:S04]  /*e350*/  @!P6 STG.E.U8 desc[UR22][R24.64+0xc9], R7 ;  /* 0x0000c9071800e986 */ /* 0x0001e8000c101116 */
[----:B------:R1:W-:Y:S01]  /*e360*/  @!P4 STG.E.U8 desc[UR22][R26.64+0xc8], R5 ;  /* 0x0000c8051a00c986 */ /* 0x0003e2000c101116 */
[----:B---3--:R-:W-:-:S03]  /*e370*/  FMUL R0, R222, UR25 ;  /* 0x00000019de007c20 */ /* 0x008fc60008400000 */
[----:B------:R-:W3:Y:S01]  /*e380*/  LDL.LU R222, [R1+0x3c] ;  /* 0x00003c0001de7983 */ /* 0x000ee20000300800 */
[----:B----4-:R-:W-:Y:S01]  /*e390*/  FMUL R2, R220, UR25 ;  /* 0x00000019dc027c20 */ /* 0x010fe20008400000 */
[----:B0-----:R-:W-:Y:S01]  /*e3a0*/  F2FP.SATFINITE.E4M3.F32.PACK_AB_MERGE_C R7, RZ, R0, RZ ;  /* 0x00000000ff07723e */ /* 0x001fe200048070ff */
[----:B------:R-:W-:Y:S02]  /*e3b0*/  FMUL R3, R225, UR25 ;  /* 0x00000019e1037c20 */ /* 0x000fe40008400000 */
[----:B------:R-:W4:Y:S01]  /*e3c0*/  LDL.LU R225, [R1+0x40] ;  /* 0x0000400001e17983 */ /* 0x000f220000300800 */
[----:B------:R-:W-:Y:S02]  /*e3d0*/  F2FP.SATFINITE.E4M3.F32.PACK_AB_MERGE_C R13, RZ, R2, RZ ;  /* 0x00000002ff0d723e */ /* 0x000fe400048070ff */
[----:B-1----:R-:W-:Y:S01]  /*e3e0*/  F2FP.SATFINITE.E4M3.F32.PACK_AB_MERGE_C R5, RZ, R3, RZ ;  /* 0x00000003ff05723e */ /* 0x002fe200048070ff */
[----:B--2---:R-:W-:Y:S02]  /*e3f0*/  FMUL R0, R224, UR25 ;  /* 0x00000019e0007c20 */ /* 0x004fe40008400000 */
[----:B------:R-:W2:Y:S01]  /*e400*/  LDL.LU R224, [R1+0x44] ;  /* 0x0000440001e07983 */ /* 0x000ea20000300800 */
[----:B------:R-:W-:-:S03]  /*e410*/  FMUL R2, R226, UR25 ;  /* 0x00000019e2027c20 */ /* 0x000fc60008400000 */
[----:B------:R-:W2:Y:S01]  /*e420*/  LDL.LU R226, [R1+0x48] ;  /* 0x0000480001e27983 */ /* 0x000ea20000300800 */
[----:B------:R-:W-:-:S03]  /*e430*/  FMUL R3, R227, UR25 ;  /* 0x00000019e3037c20 */ /* 0x000fc60008400000 */
[----:B------:R-:W2:Y:S01]  /*e440*/  LDL.LU R227, [R1+0x4c] ;  /* 0x00004c0001e37983 */ /* 0x000ea20000300800 */
[C---:B------:R-:W-:Y:S02]  /*e450*/  ISETP.LT.OR P5, PT, R34.reuse, 0xca, !P1 ;  /* 0x000000ca2200780c */ /* 0x040fe40004fa1670 */
[C---:B------:R-:W-:Y:S01]  /*e460*/  ISETP.LT.OR P6, PT, R34.reuse, 0xd1, !P2 ;  /* 0x000000d12200780c */ /* 0x040fe200057c1670 */
[----:B------:R-:W2:Y:S01]  /*e470*/  LDL.LU R219, [R1+0x50] ;  /* 0x0000500001db7983 */ /* 0x000ea20000300800 */
[----:B------:R-:W-:-:S03]  /*e480*/  ISETP.LT.OR P4, PT, R34, 0xd1, !P1 ;  /* 0x000000d12200780c */ /* 0x000fc60004f81670 */
[----:B------:R-:W2:Y:S04]  /*e490*/  LDL.LU R218, [R1+0x54] ;  /* 0x0000540001da7983 */ /* 0x000ea80000300800 */
[----:B------:R-:W2:Y:S04]  /*e4a0*/  LDL.LU R220, [R1+0x58] ;  /* 0x0000580001dc7983 */ /* 0x000ea80000300800 */
[----:B------:R0:W-:Y:S01]  /*e4b0*/  @!P5 STG.E.U8 desc[UR22][R26.64+0xc9], R11 ;  /* 0x0000c90b1a00d986 */ /* 0x0001e2000c101116 */
[----:B------:R-:W-:-:S03]  /*e4c0*/  ISETP.LT.OR P5, PT, R34, 0xd2, !P2 ;  /* 0x000000d22200780c */ /* 0x000fc600057a1670 */
[----:B------:R1:W-:Y:S01]  /*e4d0*/  @!P6 STG.E.U8 desc[UR22][R24.64+0xd0], R9 ;  /* 0x0000d0091800e986 */ /* 0x0003e2000c101116 */
[----:B------:R-:W-:Y:S02]  /*e4e0*/  ISETP.LT.OR P6, PT, R34, 0xd2, !P1 ;  /* 0x000000d22200780c */ /* 0x000fe40004fc1670 */
[----:B0-----:R-:W-:-:S07]  /*e4f0*/  F2FP.SATFINITE.E4M3.F32.PACK_AB_MERGE_C R11, RZ, R2, RZ ;  /* 0x00000002ff0b723e */ /* 0x001fce00048070ff */
[----:B------:R0:W-:Y:S01]  /*e500*/  @!P5 STG.E.U8 desc[UR22][R24.64+0xd1], R7 ;  /* 0x0000d1071800d986 */ /* 0x0001e2000c101116 */
[C---:B------:R-:W-:Y:S02]  /*e510*/  ISETP.LT.OR P5, PT, R34.reuse, 0xda, !P2 ;  /* 0x000000da2200780c */ /* 0x040fe400057a1670 */
[----:B-1----:R-:W-:Y:S01]  /*e520*/  F2FP.SATFINITE.E4M3.F32.PACK_AB_MERGE_C R9, RZ, R0, RZ ;  /* 0x00000000ff09723e */ /* 0x002fe200048070ff */
[----:B------:R-:W-:Y:S01]  /*e530*/  @!P4 STG.E.U8 desc[UR22][R26.64+0xd0], R13 ;  /* 0x0000d00d1a00c986 */ /* 0x000fe2000c101116 */
[C---:B------:R-:W-:Y:S01]  /*e540*/  ISETP.LT.OR P4, PT, R34.reuse, 0xd9, !P2 ;  /* 0x000000d92200780c */ /* 0x040fe20005781670 */
[----:B------:R-:W-:Y:S01]  /*e550*/  FMUL R0, R221, UR25 ;  /* 0x00000019dd007c20 */ /* 0x000fe20008400000 */
[----:B------:R-:W-:Y:S01]  /*e560*/  FMUL R2, R223, UR25 ;  /* 0x00000019df027c20 */ /* 0x000fe20008400000 */
[----:B------:R1:W-:Y:S01]  /*e570*/  @!P6 STG.E.U8 desc[UR22][R26.64+0xd1], R5 ;  /* 0x0000d1051a00e986 */ /* 0x0003e2000c101116 */
[----:B------:R-:W-:-:S03]  /*e580*/  ISETP.LT.OR P6, PT, R34, 0xd9, !P1 ;  /* 0x000000d92200780c */ /* 0x000fc60004fc1670 */
[----:B------:R-:W2:Y:S04]  /*e590*/  LDL.LU R221, [R1+0x5c] ;  /* 0x00005c0001dd7983 */ /* 0x000ea80000300800 */
[----:B------:R-:W2:Y:S01]  /*e5a0*/  LDL.LU R223, [R1+0x60] ;  /* 0x0000600001df7983 */ /* 0x000ea20000300800 */
[----:B0-----:R-:W-:Y:S02]  /*e5b0*/  F2FP.SATFINITE.E4M3.F32.PACK_AB_MERGE_C R7, RZ, R3, RZ ;  /* 0x00000003ff07723e */ /* 0x001fe400048070ff */
[----:B-1----:R-:W-:Y:S01]  /*e5c0*/  F2FP.SATFINITE.E4M3.F32.PACK_AB_MERGE_C R5, RZ, R0, RZ ;  /* 0x00000000ff05723e */ /* 0x002fe200048070ff */
[----:B------:R0:W-:Y:S01]  /*e5d0*/  @!P4 STG.E.U8 desc[UR22][R24.64+0xd8], R9 ;  /* 0x0000d8091800c986 */ /* 0x0001e2000c101116 */
[----:B------:R-:W-:-:S03]  /*e5e0*/  F2FP.SATFINITE.E4M3.F32.PACK_AB_MERGE_C R13, RZ, R2, RZ ;  /* 0x00000002ff0d723e */ /* 0x000fc600048070ff */
[----:B------:R-:W-:Y:S04]  /*e5f0*/  @!P5 STG.E.U8 desc[UR22][R24.64+0xd9], R11 ;  /* 0x0000d90b1800d986 */ /* 0x000fe8000c101116 */
[----:B------:R1:W-:Y:S01]  /*e600*/  @!P6 STG.E.U8 desc[UR22][R26.64+0xd8], R7 ;  /* 0x0000d8071a00e986 */ /* 0x0003e2000c101116 */
[----:B---3--:R-:W-:-:S03]  /*e610*/  FMUL R3, R222, UR25 ;  /* 0x00000019de037c20 */ /* 0x008fc60008400000 */
[----:B------:R-:W3:Y:S01]  /*e620*/  LDL.LU R222, [R1+0x64] ;  /* 0x0000640001de7983 */ /* 0x000ee20000300800 */
[----:B----4-:R-:W-:Y:S01]  /*e630*/  FMUL R0, R225, UR25 ;  /* 0x00000019e1007c20 */ /* 0x010fe20008400000 */
[----:B0-----:R-:W-:Y:S02]  /*e640*/  F2FP.SATFINITE.E4M3.F32.PACK_AB_MERGE_C R9, RZ, R3, RZ ;  /* 0x00000003ff09723e */ /* 0x001fe400048070ff */
[----:B------:R-:W4:Y:S02]  /*e650*/  LDL.LU R225, [R1+0x68] ;  /* 0x0000680001e17983 */ /* 0x000f240000300800 */
        /* <DEDUP_REMOVED lines=8> */
[C---:B------:R-:W-:Y:S02]  /*e6e0*/  ISETP.LT.OR P4, PT, R34.reuse, 0xe1, !P2 ;  /* 0x000000e12200780c */ /* 0x040fe40005781670 */
[----:B------:R-:W-:-:S09]  /*e6f0*/  ISETP.LT.OR P6, PT, R34, 0xe2, !P2 ;  /* 0x000000e22200780c */ /* 0x000fd200057c1670 */
[----:B------:R0:W-:Y:S01]  /*e700*/  @!P5 STG.E.U8 desc[UR22][R26.64+0xd9], R5 ;  /* 0x0000d9051a00d986 */ /* 0x0001e2000c101116 */
[----:B------:R-:W-:-:S03]  /*e710*/  ISETP.LT.OR P5, PT, R34, 0xe2, !P1 ;  /* 0x000000e22200780c */ /* 0x000fc60004fa1670 */
[----:B------:R-:W-:Y:S01]  /*e720*/  @!P4 STG.E.U8 desc[UR22][R24.64+0xe0], R13 ;  /* 0x0000e00d1800c986 */ /* 0x000fe2000c101116 */
[----:B------:R-:W-:-:S03]  /*e730*/  ISETP.LT.OR P4, PT, R34, 0xe1, !P1 ;  /* 0x000000e12200780c */ /* 0x000fc60004f81670 */
[----:B------:R1:W-:Y:S01]  /*e740*/  @!P6 STG.E.U8 desc[UR22][R24.64+0xe1], R9 ;  /* 0x0000e1091800e986 */ /* 0x0003e2000c101116 */
[----:B------:R-:W-:Y:S02]  /*e750*/  ISETP.LT.OR P6, PT, R34, 0xe9, !P2 ;  /* 0x000000e92200780c */ /* 0x000fe400057c1670 */
[----:B------:R-:W-:Y:S02]  /*e760*/  F2FP.SATFINITE.E4M3.F32.PACK_AB_MERGE_C R11, RZ, R2, RZ ;  /* 0x00000002ff0b723e */ /* 0x000fe400048070ff */
[----:B0-----:R-:W-:-:S03]  /*e770*/  F2FP.SATFINITE.E4M3.F32.PACK_AB_MERGE_C R5, RZ, R3, RZ ;  /* 0x00000003ff05723e */ /* 0x001fc600048070ff */
[----:B------:R-:W-:Y:S01]  /*e780*/  @!P5 STG.E.U8 desc[UR22][R26.64+0xe1], R11 ;  /* 0x0000e10b1a00d986 */ /* 0x000fe2000c101116 */
[----:B------:R-:W-:-:S03]  /*e790*/  ISETP.LT.OR P5, PT, R34, 0xea, !P2 ;  /* 0x000000ea2200780c */ /* 0x000fc600057a1670 */
[----:B------:R0:W-:Y:S01]  /*e7a0*/  @!P4 STG.E.U8 desc[UR22][R26.64+0xe0], R7 ;  /* 0x0000e0071a00c986 */ /* 0x0001e2000c101116 */
[----:B------:R-:W-:-:S03]  /*e7b0*/  ISETP.LT.OR P4, PT, R34, 0xe9, !P1 ;  /* 0x000000e92200780c */ /* 0x000fc60004f81670 */
[----:B------:R0:W-:Y:S01]  /*e7c0*/  @!P6 STG.E.U8 desc[UR22][R24.64+0xe8], R5 ;  /* 0x0000e8051800e986 */ /* 0x0001e2000c101116 */
[----:B------:R-:W-:Y:S01]  /*e7d0*/  ISETP.LT.OR P6, PT, R34, 0xea, !P1 ;  /* 0x000000ea2200780c */ /* 0x000fe20004fc1670 */
[----:B------:R-:W-:Y:S01]  /*e7e0*/  FMUL R2, R219, UR25 ;  /* 0x00000019db027c20 */ /* 0x000fe20008400000 */
[----:B------:R-:W-:Y:S01]  /*e7f0*/  FMUL R3, R218, UR25 ;  /* 0x00000019da037c20 */ /* 0x000fe20008400000 */
[----:B-1----:R-:W-:-:S03]  /*e800*/  F2FP.SATFINITE.E4M3.F32.PACK_AB_MERGE_C R9, RZ, R0, RZ ;  /* 0x00000000ff09723e */ /* 0x002fc600048070ff */
[----:B------:R-:W-:Y:S02]  /*e810*/  F2FP.SATFINITE.E4M3.F32.PACK_AB_MERGE_C R13, RZ, R2, RZ ;  /* 0x00000002ff0d723e */ /* 0x000fe400048070ff */
[----:B0-----:R-:W-:Y:S01]  /*e820*/  F2FP.SATFINITE.E4M3.F32.PACK_AB_MERGE_C R7, RZ, R3, RZ ;  /* 0x00000003ff07723e */ /* 0x001fe200048070ff */
[----:B------:R0:W-:Y:S01]  /*e830*/  @!P5 STG.E.U8 desc[UR22][R24.64+0xe9], R9 ;  /* 0x0000e9091800d986 */ /* 0x0001e2000c101116 */
[----:B------:R-:W-:-:S03]  /*e840*/  ISETP.LT.OR P5, PT, R34, 0xf2, !P2 ;  /* 0x000000f22200780c */ /* 0x000fc600057a1670 */
[----:B------:R-:W-:Y:S01]  /*e850*/  @!P4 STG.E.U8 desc[UR22][R26.64+0xe8], R13 ;  /* 0x0000e80d1a00c986 */ /* 0x000fe2000c101116 */
[----:B------:R-:W-:-:S03]  /*e860*/  ISETP.LT.OR P4, PT, R34, 0xf1, !P2 ;  /* 0x000000f12200780c */ /* 0x000fc60005781670 */
[----:B------:R1:W-:Y:S01]  /*e870*/  @!P6 STG.E.U8 desc[UR22][R26.64+0xe9], R7 ;  /* 0x0000e9071a00e986 */ /* 0x0003e2000c101116 */
[----:B------:R-:W-:Y:S01]  /*e880*/  ISETP.LT.OR P6, PT, R34, 0xf1, !P1 ;  /* 0x000000f12200780c */ /* 0x000fe20004fc1670 */
[----:B------:R-:W-:Y:S01]  /*e890*/  FMUL R0, R220, UR25 ;  /* 0x00000019dc007c20 */ /* 0x000fe20008400000 */
[----:B------:R-:W-:Y:S01]  /*e8a0*/  FMUL R2, R221, UR25 ;  /* 0x00000019dd027c20 */ /* 0x000fe20008400000 */
[----:B------:R-:W-:-:S03]  /*e8b0*/  FMUL R3, R223, UR25 ;  /* 0x00000019df037c20 */ /* 0x000fc60008400000 */
[----:B------:R-:W-:Y:S02]  /*e8c0*/  F2FP.SATFINITE.E4M3.F32.PACK_AB_MERGE_C R5, RZ, R0, RZ ;  /* 0x00000000ff05723e */ /* 0x000fe400048070ff */
[----:B------:R-:W-:Y:S02]  /*e8d0*/  F2FP.SATFINITE.E4M3.F32.PACK_AB_MERGE_C R11, RZ, R2, RZ ;  /* 0x00000002ff0b723e */ /* 0x000fe400048070ff */
[----:B0-----:R-:W-:Y:S01]  /*e8e0*/  F2FP.SATFINITE.E4M3.F32.PACK_AB_MERGE_C R9, RZ, R3, RZ ;  /* 0x00000003ff09723e */ /* 0x001fe200048070ff */
[----:B------:R-:W-:Y:S01]  /*e8f0*/  @!P4 STG.E.U8 desc[UR22][R24.64+0xf0], R5 ;  /* 0x0000f0051800c986 */ /* 0x000fe2000c101116 */
[----:B------:R-:W-:-:S03]  /*e900*/  ISETP.LT.OR P4, PT, R34, 0xf2, !P1 ;  /* 0x000000f22200780c */ /* 0x000fc60004f81670 */
[----:B------:R0:W-:Y:S01]  /*e910*/  @!P5 STG.E.U8 desc[UR22][R24.64+0xf1], R11 ;  /* 0x0000f10b1800d986 */ /* 0x0001e2000c101116 */
[C---:B------:R-:W-:Y:S02]  /*e920*/  ISETP.LT.OR P5, PT, R34.reuse, 0xf9, !P2 ;  /* 0x000000f92200780c */ /* 0x040fe400057a1670 */
[C---:B------:R-:W-:Y:S01]  /*e930*/  ISETP.LT.OR P2, PT, R34.reuse, 0xfa, !P2 ;  /* 0x000000fa2200780c */ /* 0x040fe20005741670 */
[----:B------:R0:W-:Y:S01]  /*e940*/  @!P6 STG.E.U8 desc[UR22][R26.64+0xf0], R9 ;  /* 0x0000f0091a00e986 */ /* 0x0001e2000c101116 */
[C---:B------:R-:W-:Y:S02]  /*e950*/  ISETP.LT.OR P6, PT, R34.reuse, 0xf9, !P1 ;  /* 0x000000f92200780c */ /* 0x040fe40004fc1670 */
[----:B------:R-:W-:Y:S01]  /*e960*/  ISETP.LT.OR P1, PT, R34, 0xfa, !P1 ;  /* 0x000000fa2200780c */ /* 0x000fe20004f21670 */
[----:B---3--:R-:W-:Y:S01]  /*e970*/  FMUL R0, R222, UR25 ;  /* 0x00000019de007c20 */ /* 0x008fe20008400000 */
[----:B----4-:R-:W-:-:S04]  /*e980*/  FMUL R2, R225, UR25 ;  /* 0x00000019e1027c20 */ /* 0x010fc80008400000 */
[----:B-1----:R-:W-:Y:S01]  /*e990*/  F2FP.SATFINITE.E4M3.F32.PACK_AB_MERGE_C R7, RZ, R0, RZ ;  /* 0x00000000ff07723e */ /* 0x002fe200048070ff */
[----:B--2---:R-:W-:Y:S01]  /*e9a0*/  FMUL R3, R224, UR25 ;  /* 0x00000019e0037c20 */ /* 0x004fe20008400000 */
[----:B------:R-:W-:Y:S01]  /*e9b0*/  FMUL R4, R226, UR25 ;  /* 0x00000019e2047c20 */ /* 0x000fe20008400000 */
[----:B0-----:R-:W-:-:S03]  /*e9c0*/  F2FP.SATFINITE.E4M3.F32.PACK_AB_MERGE_C R11, RZ, R2, RZ ;  /* 0x00000002ff0b723e */ /* 0x001fc600048070ff */
[----:B------:R-:W-:Y:S01]  /*e9d0*/  F2FP.SATFINITE.E4M3.F32.PACK_AB_MERGE_C R3, RZ, R3, RZ ;  /* 0x00000003ff03723e */ /* 0x000fe200048070ff */
[----:B------:R-:W-:Y:S01]  /*e9e0*/  FMUL R5, R227, UR25 ;  /* 0x00000019e3057c20 */ /* 0x000fe20008400000 */
[----:B------:R-:W-:Y:S01]  /*e9f0*/  F2FP.SATFINITE.E4M3.F32.PACK_AB_MERGE_C R9, RZ, R4, RZ ;  /* 0x00000004ff09723e */ /* 0x000fe200048070ff */
[----:B------:R0:W-:Y:S03]  /*ea00*/  @!P4 STG.E.U8 desc[UR22][R26.64+0xf1], R7 ;  /* 0x0000f1071a00c986 */ /* 0x0001e6000c101116 */
[----:B------:R-:W-:Y:S01]  /*ea10*/  F2FP.SATFINITE.E4M3.F32.PACK_AB_MERGE_C R5, RZ, R5, RZ ;  /* 0x00000005ff05723e */ /* 0x000fe200048070ff */
[----:B------:R0:W-:Y:S04]  /*ea20*/  @!P5 STG.E.U8 desc[UR22][R24.64+0xf8], R11 ;  /* 0x0000f80b1800d986 */ /* 0x0001e8000c101116 */
[----:B------:R0:W-:Y:S04]  /*ea30*/  @!P2 STG.E.U8 desc[UR22][R24.64+0xf9], R3 ;  /* 0x0000f9031800a986 */ /* 0x0001e8000c101116 */
[----:B------:R0:W-:Y:S04]  /*ea40*/  @!P6 STG.E.U8 desc[UR22][R26.64+0xf8], R9 ;  /* 0x0000f8091a00e986 */ /* 0x0001e8000c101116 */
[----:B------:R0:W-:Y:S02]  /*ea50*/  @!P1 STG.E.U8 desc[UR22][R26.64+0xf9], R5 ;  /* 0x0000f9051a009986 */ /* 0x0001e4000c101116 */
.L_x_298:
[----:B------:R-:W-:Y:S05]  /*ea60*/  BSYNC B0 ;  /* 0x0000000000007941 */ /* 0x000fea0003800000 */
.L_x_40:
[----:B------:R-:W2:Y:S01]  /*ea70*/  LDL.LU R22, [R1+0x80] ;  /* 0x0000800001167983 */ /* 0x000ea20000300800 */
[----:B0-----:R-:W-:Y:S01]  /*ea80*/  IMAD.U32 R3, RZ, RZ, UR18 ;  /* 0x00000012ff037e24 */ /* 0x001fe2000f8e00ff */
[----:B------:R-:W-:Y:S02]  /*ea90*/  ULDC.64 UR6, c[0x0][0x650] ;  /* 0x0001940000067ab9 */ /* 0x000fe40000000a00 */
[----:B------:R-:W3:Y:S01]  /*eaa0*/  LDL.LU R19, [R1+0x84] ;  /* 0x0000840001137983 */ /* 0x000ee20000300800 */
[----:B-----5:R-:W-:Y:S01]  /*eab0*/  IMAD.U32 R0, RZ, RZ, UR20 ;  /* 0x00000014ff007e24 */ /* 0x020fe2000f8e00ff */
[----:B------:R0:W-:Y:S01]  /*eac0*/  SYNCS.ARRIVE.TRANS64.A1T0 RZ, [R3+UR29], RZ ;  /* 0x000000ff03ff79a7 */ /* 0x0001e2000810001d */
[----:B------:R-:W-:Y:S02]  /*ead0*/  IMAD.U32 R2, RZ, RZ, UR20 ;  /* 0x00000014ff027e24 */ /* 0x000fe4000f8e00ff */
[----:B------:R-:W-:Y:S02]  /*eae0*/  IMAD.MOV.U32 R4, RZ, RZ, -0x1 ;  /* 0xffffffffff047424 */ /* 0x000fe400078e00ff */
[----:B0-----:R-:W-:Y:S01]  /*eaf0*/  IMAD.U32 R3, RZ, RZ, UR15 ;  /* 0x0000000fff037e24 */ /* 0x001fe2000f8e00ff */
[----:B---3--:R-:W-:-:S02]  /*eb00*/  LEA R19, P1, R0, R19, 0x1 ;  /* 0x0000001300137211 */ /* 0x008fc400078208ff */
[----:B------:R-:W-:Y:S02]  /*eb10*/  PRMT R0, RZ, 0x7610, R0 ;  /* 0x00007610ff007816 */ /* 0x000fe40000000000 */
[----:B--2---:R-:W-:Y:S01]  /*eb20*/  LEA.HI.X R22, R2, R22, R3, 0x1, P1 ;  /* 0x0000001602167211 */ /* 0x004fe200008f0c03 */
[----:B------:R-:W-:Y:S01]  /*eb30*/  IMAD.MOV.U32 R2, RZ, RZ, -0x1 ;  /* 0xffffffffff027424 */ /* 0x000fe200078e00ff */
[----:B------:R0:W-:Y:S01]  /*eb40*/  STL [R1+0x84], R19 ;  /* 0x0000841301007387 */ /* 0x0001e20000100800 */
[----:B------:R-:W-:Y:S01]  /*eb50*/  IMAD.MOV.U32 R3, RZ, RZ, -0x1 ;  /* 0xffffffffff037424 */ /* 0x000fe200078e00ff */
[----:B------:R-:W-:Y:S02]  /*eb60*/  ISETP.GE.U32.AND P1, PT, R19, UR6, PT ;  /* 0x0000000613007c0c */ /* 0x000fe4000bf26070 */
[----:B------:R0:W-:Y:S02]  /*eb70*/  STL [R1+0x80], R22 ;  /* 0x0000801601007387 */ /* 0x0001e40000100800 */
[----:B------:R-:W-:-:S02]  /*eb80*/  ISETP.GE.U32.AND.EX P1, PT, R22, UR7, PT, P1 ;  /* 0x0000000716007c0c */ /* 0x000fc4000bf26110 */
[----:B------:R0:W-:Y:S04]  /*eb90*/  STL [R1+0x88], R4 ;  /* 0x0000880401007387 */ /* 0x0001e80000100800 */
[----:B------:R0:W-:Y:S04]  /*eba0*/  STL [R1+0x78], R2 ;  /* 0x0000780201007387 */ /* 0x0001e80000100800 */
[----:B------:R0:W-:Y:S03]  /*ebb0*/  STL [R1+0x8c], R3 ;  /* 0x00008c0301007387 */ /* 0x0001e60000100800 */
[----:B------:R-:W-:Y:S05]  /*ebc0*/  @P1 BRA `(.L_x_299) ;  /* 0x0000000400741947 */ /* 0x000fea0003800000 */
[----:B------:R-:W2:Y:S01]  /*ebd0*/  S2R R14, SR_CTAID.X ;  /* 0x00000000000e7919 */ /* 0x000ea20000002500 */
[----:B------:R-:W3:Y:S01]  /*ebe0*/  LDC.64 R8, c[0x0][0x628] ;  /* 0x00018a00ff087b82 */ /* 0x000ee20000000a00 */
[----:B------:R-:W-:Y:S01]  /*ebf0*/  ULDC UR6, c[0x0][0x150] ;  /* 0x0000540000067ab9 */ /* 0x000fe20000000800 */
[----:B------:R-:W-:Y:S01]  /*ec00*/  IMAD.MOV.U32 R6, RZ, RZ, R19 ;  /* 0x000000ffff067224 */ /* 0x000fe200078e0013 */
[----:B------:R-:W0:Y:S01]  /*ec10*/  S2R R16, SR_CTAID.Y ;  /* 0x0000000000107919 */ /* 0x000e220000002600 */
[----:B------:R-:W-:-:S04]  /*ec20*/  IMAD.MOV.U32 R7, RZ, RZ, R22 ;  /* 0x000000ffff077224 */ /* 0x000fc800078e0016 */
[----:B------:R-:W0:Y:S08]  /*ec30*/  LDC R17, c[0x0][0x144] ;  /* 0x00005100ff117b82 */ /* 0x000e300000000800 */
[----:B------:R-:W0:Y:S08]  /*ec40*/  LDC R10, c[0x0][0x630] ;  /* 0x00018c00ff0a7b82 */ /* 0x000e300000000800 */
[----:B------:R-:W0:Y:S01]  /*ec50*/  LDC.64 R12, c[0x0][0x620] ;  /* 0x00018800ff0c7b82 */ /* 0x000e220000000a00 */
[----:B---3--:R-:W-:-:S04]  /*ec60*/  ISETP.NE.U32.AND P1, PT, R8, RZ, PT ;  /* 0x000000ff0800720c */ /* 0x008fc80003f25070 */
[----:B------:R-:W-:Y:S02]  /*ec70*/  ISETP.NE.AND.EX P1, PT, R9, RZ, PT, P1 ;  /* 0x000000ff0900720c */ /* 0x000fe40003f25310 */
[----:B--2---:R-:W-:-:S05]  /*ec80*/  I2FP.F32.U32 R0, R14 ;  /* 0x0000000e00007245 */ /* 0x004fca0000201000 */
[----:B------:R-:W-:-:S04]  /*ec90*/  FMUL R0, R0, UR6 ;  /* 0x0000000600007c20 */ /* 0x000fc80008400000 */
[----:B------:R2:W3:Y:S02]  /*eca0*/  F2I.U32.TRUNC.NTZ R15, R0 ;  /* 0x00000000000f7305 */ /* 0x0004e4000020f000 */
[----:B------:R-:W-:Y:S05]  /*ecb0*/  @!P1 BRA `(.L_x_300) ;  /* 0x0000000000289947 */ /* 0x000fea0003800000 */
[----:B--2---:R-:W2:Y:S02]  /*ecc0*/  LDC R0, c[0x0][0x634] ;  /* 0x00018d00ff007b82 */ /* 0x004ea40000000800 */
[----:B--2---:R-:W-:-:S05]  /*ecd0*/  IADD3 R7, P1, R19, R0, RZ ;  /* 0x0000000013077210 */ /* 0x004fca0007f3e0ff */
[----:B------:R-:W-:-:S04]  /*ece0*/  IMAD.X R11, RZ, RZ, R22, P1 ;  /* 0x000000ffff0b7224 */ /* 0x000fc800008e0616 */
[----:B0-----:R-:W-:-:S04]  /*ecf0*/  IMAD.WIDE.U32 R2, R11, R8, RZ ;  /* 0x000000080b027225 */ /* 0x001fc800078e00ff */
[----:B------:R-:W-:-:S04]  /*ed00*/  IMAD.WIDE.U32 R4, P1, R7, R9, R2 ;  /* 0x0000000907047225 */ /* 0x000fc80007820002 */
[----:B------:R-:W-:-:S04]  /*ed10*/  IMAD.WIDE.U32 R2, R7, R8, RZ ;  /* 0x0000000807027225 */ /* 0x000fc800078e00ff */
[----:B------:R-:W-:Y:S01]  /*ed20*/  IMAD.X R7, RZ, RZ, RZ, P1 ;  /* 0x000000ffff077224 */ /* 0x000fe200008e06ff */
[----:B------:R-:W-:Y:S01]  /*ed30*/  IADD3 RZ, P1, R3, R4, RZ ;  /* 0x0000000403ff7210 */ /* 0x000fe20007f3e0ff */
[----:B------:R-:W-:-:S04]  /*ed40*/  IMAD.MOV.U32 R6, RZ, RZ, R5 ;  /* 0x000000ffff067224 */ /* 0x000fc800078e0005 */
[----:B------:R-:W-:-:S08]  /*ed50*/  IMAD.WIDE.U32.X R6, R11, R9, R6, P1 ;  /* 0x000000090b067225 */ /* 0x000fd000008e0406 */
.L_x_300:
[-CC-:B0-----:R-:W-:Y:S01]  /*ed60*/  SHF.R.U64 R11, R6, R10.reuse, R7.reuse ;  /* 0x0000000a060b7219 */ /* 0x181fe20000001207 */
[----:B------:R-:W0:Y:S01]  /*ed70*/  LDC.64 R20, c[0x0][0x640] ;  /* 0x00019000ff147b82 */ /* 0x000e220000000a00 */
[----:B--2---:R-:W-:Y:S01]  /*ed80*/  SHF.R.U32.HI R0, RZ, R10, R7 ;  /* 0x0000000aff007219 */ /* 0x004fe20000011607 */
[----:B------:R-:W-:Y:S01]  /*ed90*/  IMAD.MOV.U32 R2, RZ, RZ, R19 ;  /* 0x000000ffff027224 */ /* 0x000fe200078e0013 */
[----:B------:R-:W-:Y:S01]  /*eda0*/  IADD3 R5, P1, RZ, -R11, RZ ;  /* 0x8000000bff057210 */ /* 0x000fe20007f3e0ff */
[----:B---3--:R-:W-:Y:S01]  /*edb0*/  IMAD.MOV R15, RZ, RZ, -R15 ;  /* 0x000000ffff0f7224 */ /* 0x008fe200078e0a0f */
[----:B------:R-:W-:Y:S01]  /*edc0*/  ULDC UR6, c[0x0][0x154] ;  /* 0x0000550000067ab9 */ /* 0x000fe20000000800 */
[----:B------:R-:W-:Y:S02]  /*edd0*/  IMAD.MOV.U32 R7, RZ, RZ, 0x1 ;  /* 0x00000001ff077424 */ /* 0x000fe400078e00ff */
[----:B------:R-:W2:Y:S01]  /*ede0*/  LDC R4, c[0x0][0x618] ;  /* 0x00018600ff047b82 */ /* 0x000ea20000000800 */
[----:B------:R-:W-:-:S02]  /*edf0*/  IMAD.X R3, RZ, RZ, ~R0, P1 ;  /* 0x000000ffff037224 */ /* 0x000fc400008e0e00 */
[----:B------:R-:W-:Y:S02]  /*ee00*/  IMAD R17, R17, R15, R14 ;  /* 0x0000000f11117224 */ /* 0x000fe400078e020e */
[-C--:B------:R-:W-:Y:S02]  /*ee10*/  IMAD R0, R3, R12.reuse, RZ ;  /* 0x0000000c03007224 */ /* 0x080fe400078e02ff */
[----:B------:R-:W-:Y:S01]  /*ee20*/  IMAD.MOV.U32 R3, RZ, RZ, R22 ;  /* 0x000000ffff037224 */ /* 0x000fe200078e0016 */
[----:B------:R-:W3:Y:S01]  /*ee30*/  LDC R6, c[0x0][0x608] ;  /* 0x00018200ff067b82 */ /* 0x000ee20000000800 */
[----:B------:R-:W-:-:S04]  /*ee40*/  IMAD.WIDE.U32 R2, R5, R12, R2 ;  /* 0x0000000c05027225 */ /* 0x000fc800078e0002 */
[----:B------:R-:W-:-:S03]  /*ee50*/  IMAD R5, R5, R13, R0 ;  /* 0x0000000d05057224 */ /* 0x000fc600078e0200 */
[----:B------:R-:W5:Y:S01]  /*ee60*/  LDC R18, c[0x0][0x658] ;  /* 0x00019600ff127b82 */ /* 0x000f620000000800 */
[----:B------:R-:W-:Y:S01]  /*ee70*/  I2FP.F32.U32 R0, R16 ;  /* 0x0000001000007245 */ /* 0x000fe20000201000 */
[----:B------:R-:W-:Y:S01]  /*ee80*/  IMAD.IADD R3, R3, 0x1, R5 ;  /* 0x0000000103037824 */ /* 0x000fe200078e0205 */
[----:B0-----:R-:W-:Y:S01]  /*ee90*/  ISETP.NE.U32.AND P1, PT, R20, RZ, PT ;  /* 0x000000ff1400720c */ /* 0x001fe20003f25070 */
[----:B------:R-:W-:Y:S02]  /*eea0*/  IMAD.MOV.U32 R5, RZ, RZ, -0x1 ;  /* 0xffffffffff057424 */ /* 0x000fe400078e00ff */
[----:B------:R-:W-:Y:S02]  /*eeb0*/  FMUL R0, R0, UR6 ;  /* 0x0000000600007c20 */ /* 0x000fe40008400000 */
[----:B------:R-:W0:Y:S01]  /*eec0*/  LDC R15, c[0x0][0x148] ;  /* 0x00005200ff0f7b82 */ /* 0x000e220000000800 */
[----:B--2---:R-:W-:Y:S01]  /*eed0*/  SHF.R.U64 R10, R2, R4, R3 ;  /* 0x00000004020a7219 */ /* 0x004fe20000001203 */
[----:B------:R2:W0:Y:S01]  /*eee0*/  F2I.U32.TRUNC.NTZ R13, R0 ;  /* 0x00000000000d7305 */ /* 0x000422000020f000 */
[----:B------:R-:W-:-:S02]  /*eef0*/  ISETP.NE.AND.EX P1, PT, R21, RZ, PT, P1 ;  /* 0x000000ff1500720c */ /* 0x000fc40003f25310 */
[----:B------:R-:W-:-:S03]  /*ef00*/  SHF.R.U32.HI R3, RZ, R4, R3 ;  /* 0x00000004ff037219 */ /* 0x000fc60000011603 */
[----:B------:R-:W0:Y:S01]  /*ef10*/  LDC R14, c[0x0][0x600] ;  /* 0x00018000ff0e7b82 */ /* 0x000e220000000800 */
[-CC-:B---3--:R-:W-:Y:S02]  /*ef20*/  SHF.R.U64 R8, R10, R6.reuse, R3.reuse ;  /* 0x000000060a087219 */ /* 0x188fe40000001203 */
[----:B------:R-:W-:-:S05]  /*ef30*/  SHF.R.U32.HI R3, RZ, R6, R3 ;  /* 0x00000006ff037219 */ /* 0x000fca0000011603 */
[----:B------:R-:W3:Y:S01]  /*ef40*/  LDC R22, c[0x0][0x648] ;  /* 0x00019200ff167b82 */ /* 0x000ee20000000800 */
[-CC-:B-----5:R-:W-:Y:S02]  /*ef50*/  SHF.R.U64 R12, R8, R18.reuse, R3.reuse ;  /* 0x00000012080c7219 */ /* 0x1a0fe40000001203 */
[-C--:B------:R-:W-:Y:S02]  /*ef60*/  SHF.L.U32 R5, R5, R18.reuse, RZ ;  /* 0x0000001205057219 */ /* 0x080fe400000006ff */
[-C--:B------:R-:W-:Y:S01]  /*ef70*/  SHF.R.U32.HI R3, RZ, R18.reuse, R3 ;  /* 0x00000012ff037219 */ /* 0x080fe20000011603 */
[----:B------:R-:W-:Y:S01]  /*ef80*/  IMAD.MOV.U32 R2, RZ, RZ, R12 ;  /* 0x000000ffff027224 */ /* 0x000fe200078e000c */
[----:B------:R-:W-:Y:S01]  /*ef90*/  SHF.L.U32 R18, R7, R18, RZ ;  /* 0x0000001207127219 */ /* 0x000fe200000006ff */
[----:B------:R-:W0:Y:S01]  /*efa0*/  LDC R23, c[0x0][0x638] ;  /* 0x00018e00ff177b82 */ /* 0x000e220000000800 */
[----:B------:R-:W-:-:S07]  /*efb0*/  LOP3.LUT R19, RZ, R5, RZ, 0x33, !PT ;  /* 0x00000005ff137212 */ /* 0x000fce00078e33ff */
[----:B------:R-:W0:Y:S01]  /*efc0*/  LDC R24, c[0x0][0x610] ;  /* 0x00018400ff187b82 */ /* 0x000e220000000800 */
[----:B--2---:R-:W-:Y:S05]  /*efd0*/  @!P1 BRA `(.L_x_301) ;  /* 0x0000000000289947 */ /* 0x004fea0003800000 */
[----:B------:R-:W2:Y:S02]  /*efe0*/  LDC R7, c[0x0][0x64c] ;  /* 0x00019300ff077b82 */ /* 0x000ea40000000800 */
[----:B--2---:R-:W-:-:S05]  /*eff0*/  IADD3 R7, P1, R12, R7, RZ ;  /* 0x000000070c077210 */ /* 0x004fca0007f3e0ff */
        /* <DEDUP_REMOVED lines=8> */
.L_x_301:
[----:B---3--:R-:W-:Y:S01]  /*f080*/  SHF.R.U64 R0, R2, R22, R3 ;  /* 0x0000001602007219 */ /* 0x008fe20000001203 */
[----:B0-----:R-:W-:Y:S01]  /*f090*/  VIADD R7, R14, 0xffffffff ;  /* 0xffffffff0e077836 */ /* 0x001fe20000000000 */
[----:B------:R-:W-:Y:S01]  /*f0a0*/  LOP3.LUT R5, R8, R19, RZ, 0xc0, !PT ;  /* 0x0000001308057212 */ /* 0x000fe200078ec0ff */
[----:B------:R-:W-:Y:S02]  /*f0b0*/  IMAD.MOV R13, RZ, RZ, -R13 ;  /* 0x000000ffff0d7224 */ /* 0x000fe400078e0a0d */
[----:B------:R-:W-:Y:S02]  /*f0c0*/  IMAD.MOV R3, RZ, RZ, -R0 ;  /* 0x000000ffff037224 */ /* 0x000fe400078e0a00 */
[----:B------:R-:W-:Y:S01]  /*f0d0*/  IMAD R2, R18, R0, R5 ;  /* 0x0000000012027224 */ /* 0x000fe200078e0205 */
[----:B------:R-:W-:Y:S01]  /*f0e0*/  LOP3.LUT R5, R10, R7, RZ, 0xc0, !PT ;  /* 0x000000070a057212 */ /* 0x000fe200078ec0ff */
[----:B------:R-:W-:Y:S02]  /*f0f0*/  @P3 IMAD R17, R15, R13, R16 ;  /* 0x0000000d0f113224 */ /* 0x000fe400078e0210 */
[----:B------:R-:W-:-:S02]  /*f100*/  IMAD R0, R3, R23, R12 ;  /* 0x0000001703007224 */ /* 0x000fc400078e020c */
[----:B------:R-:W-:Y:S02]  /*f110*/  IMAD.MOV.U32 R4, RZ, RZ, 0x1 ;  /* 0x00000001ff047424 */ /* 0x000fe400078e00ff */
[----:B------:R-:W-:Y:S02]  /*f120*/  IMAD R2, R2, R24, R17 ;  /* 0x0000001802027224 */ /* 0x000fe400078e0211 */
[----:B------:R-:W-:Y:S01]  /*f130*/  IMAD R3, R0, R14, R5 ;  /* 0x0000000e00037224 */ /* 0x000fe200078e0205 */
[----:B------:R-:W-:-:S04]  /*f140*/  PRMT R0, R4, 0x7610, R0 ;  /* 0x0000761004007816 */ /* 0x000fc80000000000 */
[----:B------:R-:W-:Y:S02]  /*f150*/  SEL R4, R3, R2, !P3 ;  /* 0x0000000203047207 */ /* 0x000fe40005800000 */
[----:B------:R-:W-:-:S03]  /*f160*/  SEL R2, R2, R3, !P3 ;  /* 0x0000000302027207 */ /* 0x000fc60005800000 */
[----:B------:R2:W-:Y:S04]  /*f170*/  STL [R1+0x8c], R4 ;  /* 0x00008c0401007387 */ /* 0x0005e80000100800 */
[----:B------:R2:W-:Y:S04]  /*f180*/  STL [R1+0x78], R11 ;  /* 0x0000780b01007387 */ /* 0x0005e80000100800 */
[----:B------:R2:W-:Y:S02]  /*f190*/  STL [R1+0x88], R2 ;  /* 0x0000880201007387 */ /* 0x0005e40000100800 */
.L_x_299:
[----:B------:R-:W-:Y:S01]  /*f1a0*/  LOP3.LUT P1, RZ, R0, 0xff, RZ, 0xc0, !PT ;  /* 0x000000ff00ff7812 */ /* 0x000fe2000782c0ff */
[----:B------:R-:W-:-:S12]  /*f1b0*/  ULOP3.LUT UR30, UR30, 0x1, URZ, 0x3c, !UPT ;  /* 0x000000011e1e7892 */ /* 0x000fd8000f8e3c3f */
[----:B------:R-:W-:Y:S05]  /*f1c0*/  @P1 BRA `(.L_x_302) ;  /* 0xffffff2400f01947 */ /* 0x000fea000383ffff */
[----:B------:R-:W-:Y:S05]  /*f1d0*/  EXIT ;  /* 0x000000000000794d */ /* 0x000fea0003800000 */
.L_x_18:
[----:B------:R-:W-:-:S08]  /*f1e0*/  ISETP.NE.AND P0, PT, RZ, UR6, PT ;  /* 0x00000006ff007c0c */ /* 0x000fd0000bf05270 */
[----:B0123--:R-:W0:-:S00]  /*f1f0*/  USETMAXREG.DEALLOC.CTAPOOL 0x28 ;  /* 0x00000028000079c8 */ /* 0x00fe0000080e0500 */
[----:B------:R-:W-:Y:S05]  /*f200*/  @P0 EXIT ;  /* 0x000000000000094d */ /* 0x000fea0003800000 */
[----:B0-----:R-:W-:Y:S01]  /*f210*/  LOP3.LUT P0, RZ, R0, 0xff, RZ, 0xc0, !PT ;  /* 0x000000ff00ff7812 */ /* 0x001fe2000780c0ff */
[----:B------:R-:W-:Y:S02]  /*f220*/  IMAD.MOV.U32 R0, RZ, RZ, 0x1 ;  /* 0x00000001ff007424 */ /* 0x000fe400078e00ff */
[----:B------:R-:W-:-:S10]  /*f230*/  IMAD.MOV.U32 R8, RZ, RZ, RZ ;  /* 0x000000ffff087224 */ /* 0x000fd400078e00ff */
[----:B------:R-:W-:Y:S05]  /*f240*/  @!P0 BRA `(.L_x_303) ;  /* 0x0000000c00608947 */ /* 0x000fea0003800000 */
[----:B------:R-:W0:Y:S01]  /*f250*/  S2UR UR8, SR_CgaCtaId ;  /* 0x00000000000879c3 */ /* 0x000e220000008800 */
[----:B------:R-:W-:Y:S01]  /*f260*/  LOP3.LUT P0, RZ, R2, 0x1f, RZ, 0xc0, !PT ;  /* 0x0000001f02ff7812 */ /* 0x000fe2000780c0ff */
[----:B------:R-:W-:Y:S01]  /*f270*/  ULDC UR5, c[0x0][0x658] ;  /* 0x0001960000057ab9 */ /* 0x000fe20000000800 */
[----:B------:R-:W-:Y:S01]  /*f280*/  UMOV UR6, 0xffffffff ;  /* 0xffffffff00067882 */ /* 0x000fe20000000000 */
[----:B------:R-:W-:Y:S01]  /*f290*/  BSSY B0, `(.L_x_303) ;  /* 0x00000d3000007945 */ /* 0x000fe20003800000 */
[----:B------:R-:W-:Y:S01]  /*f2a0*/  USHF.L.U32 UR6, UR6, UR5, URZ ;  /* 0x0000000506067299 */ /* 0x000fe2000800063f */
[C---:B------:R-:W-:Y:S01]  /*f2b0*/  ISETP.NE.AND P2, PT, R3.reuse, RZ, PT ;  /* 0x000000ff0300720c */ /* 0x040fe20003f45270 */
[----:B------:R-:W-:Y:S01]  /*f2c0*/  IMAD.MOV.U32 R10, RZ, RZ, 0x1 ;  /* 0x00000001ff0a7424 */ /* 0x000fe200078e00ff */
[----:B------:R-:W-:Y:S01]  /*f2d0*/  ISETP.NE.OR P0, PT, R3, RZ, !P0 ;  /* 0x000000ff0300720c */ /* 0x000fe20004705670 */
[----:B------:R-:W-:Y:S01]  /*f2e0*/  IMAD.MOV.U32 R0, RZ, RZ, 0x1 ;  /* 0x00000001ff007424 */ /* 0x000fe200078e00ff */
[----:B------:R-:W-:Y:S01]  /*f2f0*/  ULDC UR4, c[0x0][0x600] ;  /* 0x0001800000047ab9 */ /* 0x000fe20000000800 */
[----:B------:R-:W-:Y:S01]  /*f300*/  IMAD.MOV.U32 R8, RZ, RZ, RZ ;  /* 0x000000ffff087224 */ /* 0x000fe200078e00ff */
[----:B------:R-:W-:Y:S01]  /*f310*/  UMOV UR7, 0x1 ;  /* 0x0000000100077882 */ /* 0x000fe20000000000 */
[----:B------:R-:W-:-:S02]  /*f320*/  UIADD3 UR28, UR14, 0x1, URZ ;  /* 0x000000010e1c7890 */ /* 0x000fc4000fffe03f */
[----:B------:R-:W-:Y:S02]  /*f330*/  ULOP3.LUT UR25, UR13, 0x2, URZ, 0xfc, !UPT ;  /* 0x000000020d197892 */ /* 0x000fe4000f8efc3f */
[----:B------:R-:W-:Y:S02]  /*f340*/  UIADD3 UR4, UR4, -0x1, URZ ;  /* 0xffffffff04047890 */ /* 0x000fe4000fffe03f */
[----:B------:R-:W-:Y:S02]  /*f350*/  USHF.L.U32 UR22, UR7, UR5, URZ ;  /* 0x0000000507167299 */ /* 0x000fe4000800063f */
[----:B------:R-:W-:Y:S01]  /*f360*/  ULOP3.LUT UR19, URZ, UR6, URZ, 0x33, !UPT ;  /* 0x000000063f137292 */ /* 0x000fe2000f8e333f */
[----:B------:R-:W-:Y:S01]  /*f370*/  ULDC.64 UR26, c[0x0][0x198] ;  /* 0x00006600001a7ab9 */ /* 0x000fe20000000a00 */
[----:B0-----:R-:W-:-:S10]  /*f380*/  IMAD.U32 R9, RZ, RZ, UR8 ;  /* 0x00000008ff097e24 */ /* 0x001fd4000f8e00ff */
.L_x_315:
[----:B------:R-:W-:-:S03]  /*f390*/  UMOV UR5, 0xffffffff ;  /* 0xffffffff00057882 */ /* 0x000fc60000000000 */
[----:B01----:R-:W-:Y:S05]  /*f3a0*/  BRA.DIV UR5, `(.L_x_304) ;  /* 0x0000001a05bc7947 */ /* 0x003fea000b800000 */
[----:B------:R-:W-:-:S13]  /*f3b0*/  ELECT P1, URZ, PT ;  /* 0x00000000003f782f */ /* 0x000fda0003820000 */
.L_x_346:
[----:B------:R-:W0:Y:S01]  /*f3c0*/  LDC R2, c[0x0][0x28c] ;  /* 0x0000a300ff027b82 */ /* 0x000e220000000800 */
[----:B------:R-:W-:Y:S01]  /*f3d0*/  BSSY B1, `(.L_x_305) ;  /* 0x000003f000017945 */ /* 0x000fe20003800000 */
[----:B0-----:R-:W-:-:S13]  /*f3e0*/  ISETP.LT.OR P1, PT, R2, 0x1, !P1 ;  /* 0x000000010200780c */ /* 0x001fda0004f21670 */
[----:B------:R-:W-:Y:S05]  /*f3f0*/  @P1 BRA `(.L_x_306) ;  /* 0x0000000000f01947 */ /* 0x000fea0003800000 */
[----:B------:R-:W2:Y:S04]  /*f400*/  LDL.LU R4, [R1+0x88] ;  /* 0x0000880001047983 */ /* 0x000ea80000300800 */
[----:B------:R-:W3:Y:S01]  /*f410*/  LDL.LU R3, [R1+0x8c] ;  /* 0x00008c0001037983 */ /* 0x000ee20000300800 */
[----:B------:R-:W-:Y:S02]  /*f420*/  IMAD.MOV.U32 R13, RZ, RZ, RZ ;  /* 0x000000ffff0d7224 */ /* 0x000fe400078e00ff */
[----:B------:R-:W-:Y:S02]  /*f430*/  IMAD.U32 R14, RZ, RZ, UR28 ;  /* 0x0000001cff0e7e24 */ /* 0x000fe4000f8e00ff */
[----:B------:R-:W-:Y:S02]  /*f440*/  IMAD.MOV.U32 R2, RZ, RZ, R0 ;  /* 0x000000ffff027224 */ /* 0x000fe400078e0000 */
[----:B--2---:R-:W-:-:S02]  /*f450*/  IMAD R9, R4, 0x2, R9 ;  /* 0x0000000204097824 */ /* 0x004fc400078e0209 */
[----:B------:R-:W-:Y:S02]  /*f460*/  IMAD.MOV.U32 R4, RZ, RZ, R8 ;  /* 0x000000ffff047224 */ /* 0x000fe400078e0008 */
[----:B---3--:R-:W-:Y:S02]  /*f470*/  IMAD.SHL.U32 R7, R3, 0x100, RZ ;  /* 0x0000010003077824 */ /* 0x008fe400078e00ff */
[----:B------:R-:W-:-:S07]  /*f480*/  IMAD.SHL.U32 R6, R9, 0x20, RZ ;  /* 0x0000002009067824 */ /* 0x000fce00078e00ff */
.L_x_310:
[----:B------:R-:W0:Y:S01]  /*f490*/  S2UR UR5, SR_CgaCtaId ;  /* 0x00000000000579c3 */ /* 0x000e220000008800 */
[----:B------:R-:W-:Y:S02]  /*f4a0*/  MOV R12, 0x400 ;  /* 0x00000400000c7802 */ /* 0x000fe40000000f00 */
[----:B------:R-:W-:-:S05]  /*f4b0*/  SHF.L.U32 R3, R2, 0x1f, RZ ;  /* 0x0000001f02037819 */ /* 0x000fca00000006ff */
[----:B------:R-:W1:Y:S01]  /*f4c0*/  @!P2 LDC R5, c[0x0][0x500] ;  /* 0x00014000ff05ab82 */ /* 0x000e620000000800 */
[----:B0-----:R-:W-:-:S05]  /*f4d0*/  IMAD.U32 R9, RZ, RZ, UR5 ;  /* 0x00000005ff097e24 */ /* 0x001fca000f8e00ff */
[----:B------:R-:W-:-:S05]  /*f4e0*/  LEA R11, R9, R12, 0x18 ;  /* 0x0000000c090b7211 */ /* 0x000fca00078ec0ff */
[----:B------:R-:W-:-:S04]  /*f4f0*/  IMAD R12, R4, 0x8, R11 ;  /* 0x00000008040c7824 */ /* 0x000fc800078e020b */
[----:B------:R-:W0:Y:S02]  /*f500*/  SYNCS.PHASECHK.TRANS64.TRYWAIT P1, [R12+URZ+0xb0], R3 ;  /* 0x0000b0030c0075a7 */ /* 0x000e24000802017f */
[----:B01----:R-:W-:Y:S05]  /*f510*/  @!P1 BRA `(.L_x_307) ;  /* 0x0000001800809947 */ /* 0x003fea0003800000 */
.L_x_347:
[----:B------:R-:W-:Y:S01]  /*f520*/  UPRMT UR5, UR25, 0x9910, URZ ;  /* 0x0000991019057896 */ /* 0x000fe2000800003f */
[----:B------:R1:W-:Y:S03]  /*f530*/  @!P2 SYNCS.ARRIVE.TRANS64 RZ, [R12+URZ], R5 ;  /* 0x000000050cffa9a7 */ /* 0x0003e6000800003f */
[----:B------:R-:W-:-:S06]  /*f540*/  UISETP.NE.AND UP0, UPT, UR5, 0x2, UPT ;  /* 0x000000020500788c */ /* 0x000fcc000bf05270 */
[----:B------:R-:W-:-:S13]  /*f550*/  PLOP3.LUT P1, PT, PT, PT, UP0, 0x80, 0x0 ;  /* 0x000000000000781c */ /* 0x000fda0003f2f008 */
[----:B-1----:R-:W-:Y:S05]  /*f560*/  @P1 BRA `(.L_x_308) ;  /* 0x0000000000041947 */ /* 0x002fea0003800000 */
[----:B------:R-:W-:Y:S01]  /*f570*/  BPT.TRAP 0x1 ;  /* 0x000000040000795c */ /* 0x000fe20000300000 */
.L_x_308:
[----:B------:R-:W-:Y:S05]  /*f580*/  @P0 BRA `(.L_x_309) ;  /* 0x0000000000040947 */ /* 0x000fea0003800000 */
[----:B------:R-:W-:Y:S01]  /*f590*/  BPT.TRAP 0x1 ;  /* 0x000000040000795c */ /* 0x000fe20000300000 */
.L_x_309:
[----:B------:R-:W2:Y:S01]  /*f5a0*/  LDL R5, [R1+0x78] ;  /* 0x0000780001057983 */ /* 0x000ea20000100800 */
[----:B0-----:R-:W-:Y:S01]  /*f5b0*/  IMAD R3, R4, 0x2, R9 ;  /* 0x0000000204037824 */ /* 0x001fe200078e0209 */
[----:B------:R-:W-:Y:S01]  /*f5c0*/  R2UR UR9, R12 ;  /* 0x000000000c0972ca */ /* 0x000fe200000e0000 */
[----:B------:R-:W-:Y:S01]  /*f5d0*/  VIADD R14, R14, 0xffffffff ;  /* 0xffffffff0e0e7836 */ /* 0x000fe20000000000 */
[----:B------:R-:W-:Y:S01]  /*f5e0*/  UIADD3 UR6, UP0, UR26, 0xf0, URZ ;  /* 0x000000f01a067890 */ /* 0x000fe2000ff1e03f */
[--C-:B------:R-:W-:Y:S01]  /*f5f0*/  IMAD.U32 R3, R3, 0x400, R11.reuse ;  /* 0x0000040003037824 */ /* 0x100fe200078e000b */
[----:B------:R-:W-:Y:S01]  /*f600*/  R2UR UR11, R6 ;  /* 0x00000000060b72ca */ /* 0x000fe200000e0000 */
[C---:B------:R-:W-:Y:S01]  /*f610*/  IMAD R11, R4.reuse, 0x2000, R11 ;  /* 0x00002000040b7824 */ /* 0x040fe200078e020b */
[----:B------:R-:W-:Y:S01]  /*f620*/  R2UR UR10, R13 ;  /* 0x000000000d0a72ca */ /* 0x000fe200000e0000 */
[----:B------:R-:W-:Y:S01]  /*f630*/  UIADD3 UR30, UP1, UR26, 0x1f0, URZ ;  /* 0x000001f01a1e7890 */ /* 0x000fe2000ff3e03f */
[----:B------:R-:W-:Y:S01]  /*f640*/  R2UR UR5, R3 ;  /* 0x00000000030572ca */ /* 0x000fe200000e0000 */
[----:B------:R-:W-:Y:S01]  /*f650*/  UIADD3.X UR7, URZ, UR27, URZ, UP0, !UPT ;  /* 0x0000001b3f077290 */ /* 0x000fe200087fe43f */
[----:B------:R-:W-:Y:S01]  /*f660*/  R2UR UR8, R11 ;  /* 0x000000000b0872ca */ /* 0x000fe200000e0000 */
[----:B------:R-:W-:Y:S01]  /*f670*/  VIADD R4, R4, 0x1 ;  /* 0x0000000104047836 */ /* 0x000fe20000000000 */
[----:B------:R-:W-:Y:S01]  /*f680*/  R2UR UR23, R7 ;  /* 0x00000000071772ca */ /* 0x000fe200000e0000 */
[----:B------:R-:W-:Y:S01]  /*f690*/  UIADD3.X UR31, URZ, UR27, URZ, UP1, !UPT ;  /* 0x0000001b3f1f7290 */ /* 0x000fe20008ffe43f */
[----:B------:R-:W-:Y:S01]  /*f6a0*/  ISETP.GT.AND P4, PT, R14, 0x1, PT ;  /* 0x000000010e00780c */ /* 0x000fe20003f84270 */
[----:B------:R-:W-:Y:S01]  /*f6b0*/  UMOV UR24, 0x30000 ;  /* 0x0003000000187882 */ /* 0x000fe20000000000 */
[----:B------:R-:W-:Y:S01]  /*f6c0*/  UMOV UR16, 0x0 ;  /* 0x0000000000107882 */ /* 0x000fe20000000000 */
[----:B------:R-:W-:Y:S01]  /*f6d0*/  UMOV UR17, 0x10000000 ;  /* 0x1000000000117882 */ /* 0x000fe20000000000 */
[----:B------:R-:W-:Y:S01]  /*f6e0*/  ISETP.NE.AND P1, PT, R4, 0x16, PT ;  /* 0x000000160400780c */ /* 0x000fe20003f25270 */
[----:B------:R-:W-:-:S02]  /*f6f0*/  VIADD R13, R13, 0x20 ;  /* 0x000000200d0d7836 */ /* 0x000fc40000000000 */
[----:B------:R-:W-:Y:S01]  /*f700*/  UIADD3 UR5, UR5, 0x280, URZ ;  /* 0x0000028005057890 */ /* 0x000fe2000fffe03f */
[----:B------:R-:W-:Y:S01]  /*f710*/  SEL R3, RZ, 0x1, P1 ;  /* 0x00000001ff037807 */ /* 0x000fe20000800000 */
[----:B------:R-:W-:Y:S01]  /*f720*/  UIADD3 UR18, UR8, 0xb280, URZ ;  /* 0x0000b28008127890 */ /* 0x000fe2000fffe03f */
[----:B------:R-:W-:Y:S02]  /*f730*/  SEL R4, R4, RZ, P1 ;  /* 0x000000ff04047207 */ /* 0x000fe40000800000 */
[----:B------:R-:W-:Y:S02]  /*f740*/  LOP3.LUT R2, R2, R3, RZ, 0x3c, !PT ;  /* 0x0000000302027212 */ /* 0x000fe400078e3cff */
[----:B------:R-:W-:Y:S01]  /*f750*/  UMOV UR8, UR5 ;  /* 0x0000000500087c82 */ /* 0x000fe20008000000 */
[----:B--2---:R-:W-:-:S13]  /*f760*/  R2UR UR12, R5 ;  /* 0x00000000050c72ca */ /* 0x004fda00000e0000 */
[----:B------:R0:W-:Y:S02]  /*f770*/  UTMALDG.3D.MULTICAST [UR8], [UR6], UR24, desc[UR16] ;  /* 0x00001008060073b4 */ /* 0x0001e40008011818 */
[----:B0-----:R-:W-:Y:S01]  /*f780*/  UMOV UR8, UR18 ;  /* 0x0000001200087c82 */ /* 0x001fe20008000000 */
[----:B------:R-:W-:Y:S02]  /*f790*/  UMOV UR11, UR23 ;  /* 0x00000017000b7c82 */ /* 0x000fe40008000000 */
[----:B------:R0:W-:Y:S02]  /*f7a0*/  UTMALDG.3D [UR8], [UR30], desc[UR16] ;  /* 0x000010081e0075b4 */ /* 0x0001e40008011000 */
[----:B0-----:R-:W-:Y:S05]  /*f7b0*/  @P4 BRA `(.L_x_310) ;  /* 0xfffffffc00344947 */ /* 0x001fea000383ffff */
.L_x_306:
[----:B------:R-:W-:Y:S05]  /*f7c0*/  BSYNC B1 ;  /* 0x0000000000017941 */ /* 0x000fea0003800000 */
.L_x_305:
[----:B------:R-:W2:Y:S01]  /*f7d0*/  LDL.LU R16, [R1+0x80] ;  /* 0x0000800001107983 */ /* 0x000ea20000300800 */
[----:B------:R-:W-:Y:S01]  /*f7e0*/  LOP3.LUT P5, RZ, R10, 0xff, RZ, 0xc0, !PT ;  /* 0x000000ff0aff7812 */ /* 0x000fe200078ac0ff */
[----:B------:R-:W-:Y:S01]  /*f7f0*/  VIADD R8, R8, UR14 ;  /* 0x0000000e08087c36 */ /* 0x000fe20008000000 */
[----:B------:R-:W-:Y:S01]  /*f800*/  UISETP.GE.U32.AND UP0, UPT, UR14, 0x16, UPT ;  /* 0x000000160e00788c */ /* 0x000fe2000bf06070 */
[----:B------:R-:W3:Y:S01]  /*f810*/  LDL.LU R15, [R1+0x84] ;  /* 0x00008400010f7983 */ /* 0x000ee20000300800 */
[----:B------:R-:W-:Y:S01]  /*f820*/  IMAD.U32 R5, RZ, RZ, UR14 ;  /* 0x0000000eff057e24 */ /* 0x000fe2000f8e00ff */
[----:B------:R-:W-:Y:S01]  /*f830*/  ULDC.64 UR6, c[0x0][0x650] ;  /* 0x0001940000067ab9 */ /* 0x000fe20000000a00 */
[----:B------:R-:W-:Y:S01]  /*f840*/  ISETP.GT.U32.AND P1, PT, R8, 0x15, PT ;  /* 0x000000150800780c */ /* 0x000fe20003f24070 */
[----:B------:R-:W-:Y:S01]  /*f850*/  BSSY B1, `(.L_x_311) ;  /* 0x0000074000017945 */ /* 0x000fe20003800000 */
[----:B------:R-:W-:Y:S02]  /*f860*/  PLOP3.LUT P4, PT, PT, PT, UP0, 0x80, 0x0 ;  /* 0x000000000000781c */ /* 0x000fe40003f8f008 */
[----:B------:R-:W-:-:S02]  /*f870*/  ISETP.LT.U32.AND P1, PT, R5, 0x16, P1 ;  /* 0x000000160500780c */ /* 0x000fc40000f21070 */
[----:B------:R-:W-:Y:S01]  /*f880*/  PRMT R10, RZ, 0x7610, R10 ;  /* 0x00007610ff0a7816 */ /* 0x000fe2000000000a */
[----:B------:R-:W0:Y:S01]  /*f890*/  @P5 S2R R9, SR_CgaCtaId ;  /* 0x0000000000095919 */ /* 0x000e220000008800 */
[----:B------:R-:W-:-:S04]  /*f8a0*/  @P5 MOV R2, 0x400 ;  /* 0x0000040000025802 */ /* 0x000fc80000000f00 */
[----:B0-----:R-:W-:Y:S01]  /*f8b0*/  @P5 LEA R4, R9, R2, 0x18 ;  /* 0x0000000209045211 */ /* 0x001fe200078ec0ff */
[----:B------:R-:W-:-:S03]  /*f8c0*/  IMAD.WIDE.U32 R2, R8, -0x45d1745d, RZ ;  /* 0xba2e8ba308027825 */ /* 0x000fc600078e00ff */
[----:B------:R0:W-:Y:S02]  /*f8d0*/  @P5 SYNCS.ARRIVE.TRANS64.A1T0 RZ, [R4+URZ+0x198], RZ ;  /* 0x000198ff04ff59a7 */ /* 0x0001e4000810003f */
[----:B------:R-:W-:Y:S02]  /*f8e0*/  SHF.R.U32.HI R5, RZ, 0x4, R3 ;  /* 0x00000004ff057819 */ /* 0x000fe40000011603 */
[----:B------:R-:W-:Y:S02]  /*f8f0*/  SEL R3, RZ, 0x1, !P1 ;  /* 0x00000001ff037807 */ /* 0x000fe40004800000 */
[----:B------:R-:W-:Y:S01]  /*f900*/  PRMT R2, RZ, 0x7610, R2 ;  /* 0x00007610ff027816 */ /* 0x000fe20000000002 */
[----:B------:R-:W-:Y:S01]  /*f910*/  IMAD R8, R5, -0x16, R8 ;  /* 0xffffffea05087824 */ /* 0x000fe200078e0208 */
[----:B------:R-:W-:Y:S01]  /*f920*/  LOP3.LUT R0, R0, R3, RZ, 0x3c, !PT ;  /* 0x0000000300007212 */ /* 0x000fe200078e3cff */
[----:B0-----:R-:W-:Y:S02]  /*f930*/  IMAD.MOV.U32 R4, RZ, RZ, -0x1 ;  /* 0xffffffffff047424 */ /* 0x001fe400078e00ff */
[----:B------:R-:W-:Y:S01]  /*f940*/  IMAD.MOV.U32 R3, RZ, RZ, -0x1 ;  /* 0xffffffffff037424 */ /* 0x000fe200078e00ff */
[----:B------:R-:W-:Y:S01]  /*f950*/  @P4 LOP3.LUT R0, R0, 0x1, R5, 0x78, !PT ;  /* 0x0000000100004812 */ /* 0x000fe200078e7805 */
[----:B------:R-:W-:Y:S01]  /*f960*/  IMAD.MOV.U32 R5, RZ, RZ, -0x1 ;  /* 0xffffffffff057424 */ /* 0x000fe200078e00ff */
[----:B---3--:R-:W-:-:S04]  /*f970*/  IADD3 R15, P5, R15, UR20, RZ ;  /* 0x000000140f0f7c10 */ /* 0x008fc8000ffbe0ff */
[----:B--2---:R-:W-:Y:S01]  /*f980*/  IADD3.X R16, R16, UR15, RZ, P5, !PT ;  /* 0x0000000f10107c10 */ /* 0x004fe2000affe4ff */
[----:B------:R0:W-:Y:S01]  /*f990*/  STL [R1+0x84], R15 ;  /* 0x0000840f01007387 */ /* 0x0001e20000100800 */
[----:B------:R-:W-:-:S03]  /*f9a0*/  ISETP.GE.U32.AND P1, PT, R15, UR6, PT ;  /* 0x000000060f007c0c */ /* 0x000fc6000bf26070 */
[----:B------:R0:W-:Y:S01]  /*f9b0*/  STL [R1+0x80], R16 ;  /* 0x0000801001007387 */ /* 0x0001e20000100800 */
[----:B------:R-:W-:-:S03]  /*f9c0*/  ISETP.GE.U32.AND.EX P1, PT, R16, UR7, PT, P1 ;  /* 0x0000000710007c0c */ /* 0x000fc6000bf26110 */
[----:B------:R0:W-:Y:S04]  /*f9d0*/  STL [R1+0x88], R5 ;  /* 0x0000880501007387 */ /* 0x0001e80000100800 */
[----:B------:R0:W-:Y:S04]  /*f9e0*/  STL [R1+0x8c], R4 ;  /* 0x00008c0401007387 */ /* 0x0001e80000100800 */
[----:B------:R0:W-:Y:S02]  /*f9f0*/  STL [R1+0x78], R3 ;  /* 0x0000780301007387 */ /* 0x0001e40000100800 */
[----:B------:R-:W-:Y:S05]  /*fa00*/  @P1 BRA `(.L_x_312) ;  /* 0x0000000400601947 */ /* 0x000fea0003800000 */
[----:B------:R-:W-:Y:S01]  /*fa10*/  ULDC.64 UR6, c[0x0][0x628] ;  /* 0x00018a0000067ab9 */ /* 0x000fe20000000a00 */
[----:B------:R-:W1:Y:S01]  /*fa20*/  S2R R12, SR_CTAID.X ;  /* 0x00000000000c7919 */ /* 0x000e620000002500 */
[----:B------:R-:W-:Y:S01]  /*fa30*/  ISETP.NE.U32.AND P1, PT, RZ, UR6, PT ;  /* 0x00000006ff007c0c */ /* 0x000fe2000bf25070 */
[----:B------:R-:W-:Y:S01]  /*fa40*/  ULDC UR8, c[0x0][0x630] ;  /* 0x00018c0000087ab9 */ /* 0x000fe20000000800 */
[----:B------:R-:W-:Y:S01]  /*fa50*/  IMAD.MOV.U32 R2, RZ, RZ, R15 ;  /* 0x000000ffff027224 */ /* 0x000fe200078e000f */
[----:B------:R-:W2:Y:S01]  /*fa60*/  S2R R11, SR_CTAID.Y ;  /* 0x00000000000b7919 */ /* 0x000ea20000002600 */
[----:B------:R-:W-:Y:S01]  /*fa70*/  ISETP.NE.AND.EX P1, PT, RZ, UR7, PT, P1 ;  /* 0x00000007ff007c0c */ /* 0x000fe2000bf25310 */
[----:B0-----:R-:W-:-:S12]  /*fa80*/  IMAD.MOV.U32 R3, RZ, RZ, R16 ;  /* 0x000000ffff037224 */ /* 0x001fd800078e0010 */
[----:B------:R-:W-:Y:S05]  /*fa90*/  @!P1 BRA `(.L_x_313) ;  /* 0x0000000000289947 */ /* 0x000fea0003800000 */
[----:B------:R-:W-:Y:S02]  /*faa0*/  ULDC UR5, c[0x0][0x634] ;  /* 0x00018d0000057ab9 */ /* 0x000fe40000000800 */
[----:B------:R-:W-:-:S05]  /*fab0*/  IADD3 R7, P1, R15, UR5, RZ ;  /* 0x000000050f077c10 */ /* 0x000fca000ff3e0ff */
[----:B------:R-:W-:-:S04]  /*fac0*/  IMAD.X R13, RZ, RZ, R16, P1 ;  /* 0x000000ffff0d7224 */ /* 0x000fc800008e0610 */
[----:B------:R-:W-:-:S04]  /*fad0*/  IMAD.WIDE.U32 R4, R13, UR6, RZ ;  /* 0x000000060d047c25 */ /* 0x000fc8000f8e00ff */
[----:B------:R-:W-:-:S04]  /*fae0*/  IMAD.WIDE.U32 R4, P1, R7, UR7, R4 ;  /* 0x0000000707047c25 */ /* 0x000fc8000f820004 */
[----:B------:R-:W-:-:S04]  /*faf0*/  IMAD.WIDE.U32 R6, R7, UR6, RZ ;  /* 0x0000000607067c25 */ /* 0x000fc8000f8e00ff */
[----:B------:R-:W-:Y:S01]  /*fb00*/  IMAD.X R3, RZ, RZ, RZ, P1 ;  /* 0x000000ffff037224 */ /* 0x000fe200008e06ff */
[----:B------:R-:W-:Y:S01]  /*fb10*/  IADD3 RZ, P1, R7, R4, RZ ;  /* 0x0000000407ff7210 */ /* 0x000fe20007f3e0ff */
[----:B------:R-:W-:-:S04]  /*fb20*/  IMAD.MOV.U32 R2, RZ, RZ, R5 ;  /* 0x000000ffff027224 */ /* 0x000fc800078e0005 */
[----:B------:R-:W-:-:S08]  /*fb30*/  IMAD.WIDE.U32.X R2, R13, UR7, R2, P1 ;  /* 0x000000070d027c25 */ /* 0x000fd000088e0402 */
.L_x_313:
[--C-:B------:R-:W-:Y:S01]  /*fb40*/  SHF.R.U64 R6, R2, UR8, R3.reuse ;  /* 0x0000000802067c19 */ /* 0x100fe20008001203 */
[----:B------:R-:W-:Y:S01]  /*fb50*/  ULDC.64 UR6, c[0x0][0x620] ;  /* 0x0001880000067ab9 */ /* 0x000fe20000000a00 */
[----:B------:R-:W-:Y:S01]  /*fb60*/  SHF.R.U32.HI R2, RZ, UR8, R3 ;  /* 0x00000008ff027c19 */ /* 0x000fe20008011603 */
[----:B------:R-:W-:Y:S01]  /*fb70*/  IMAD.MOV.U32 R3, RZ, RZ, R16 ;  /* 0x000000ffff037224 */ /* 0x000fe200078e0010 */
[----:B------:R-:W-:Y:S01]  /*fb80*/  IADD3 R5, P1, RZ, -R6, RZ ;  /* 0x80000006ff057210 */ /* 0x000fe20007f3e0ff */
[----:B------:R-:W-:Y:S01]  /*fb90*/  ULDC UR5, c[0x0][0x150] ;  /* 0x0000540000057ab9 */ /* 0x000fe20000000800 */
[----:B-1----:R-:W-:Y:S01]  /*fba0*/  I2FP.F32.U32 R7, R12 ;  /* 0x0000000c00077245 */ /* 0x002fe20000201000 */
[----:B------:R-:W0:Y:S01]  /*fbb0*/  LDC R17, c[0x0][0x144] ;  /* 0x00005100ff117b82 */ /* 0x000e220000000800 */
[----:B------:R-:W-:Y:S01]  /*fbc0*/  ULDC.64 UR8, c[0x0][0x640] ;  /* 0x0001900000087ab9 */ /* 0x000fe20000000a00 */
[----:B------:R-:W-:Y:S01]  /*fbd0*/  IMAD.X R2, RZ, RZ, ~R2, P1 ;  /* 0x000000ffff027224 */ /* 0x000fe200008e0e02 */
[----:B------:R-:W-:-:S03]  /*fbe0*/  ISETP.NE.U32.AND P1, PT, RZ, UR8, PT ;  /* 0x00000008ff007c0c */ /* 0x000fc6000bf25070 */
[----:B------:R-:W-:Y:S01]  /*fbf0*/  IMAD R4, R2, UR6, RZ ;  /* 0x0000000602047c24 */ /* 0x000fe2000f8e02ff */
[----:B------:R-:W-:Y:S01]  /*fc00*/  ISETP.NE.AND.EX P1, PT, RZ, UR9, PT, P1 ;  /* 0x00000009ff007c0c */ /* 0x000fe2000bf25310 */
[----:B------:R-:W-:Y:S01]  /*fc10*/  IMAD.MOV.U32 R2, RZ, RZ, R15 ;  /* 0x000000ffff027224 */ /* 0x000fe200078e000f */
[----:B------:R-:W1:Y:S03]  /*fc20*/  LDC R14, c[0x0][0x148] ;  /* 0x00005200ff0e7b82 */ /* 0x000e660000000800 */
[----:B------:R-:W-:Y:S01]  /*fc30*/  IMAD.WIDE.U32 R2, R5, UR6, R2 ;  /* 0x0000000605027c25 */ /* 0x000fe2000f8e0002 */
[----:B------:R-:W-:-:S03]  /*fc40*/  ULDC UR6, c[0x0][0x154] ;  /* 0x0000550000067ab9 */ /* 0x000fc60000000800 */
[----:B------:R-:W-:Y:S02]  /*fc50*/  IMAD R5, R5, UR7, R4 ;  /* 0x0000000705057c24 */ /* 0x000fe4000f8e0204 */
[----:B------:R-:W-:Y:S01]  /*fc60*/  FMUL R4, R7, UR5 ;  /* 0x0000000507047c20 */ /* 0x000fe20008400000 */
[----:B------:R-:W-:Y:S01]  /*fc70*/  ULDC UR5, c[0x0][0x618] ;  /* 0x0001860000057ab9 */ /* 0x000fe20000000800 */
[----:B------:R-:W-:Y:S01]  /*fc80*/  ULDC UR7, c[0x0][0x608] ;  /* 0x0001820000077ab9 */ /* 0x000fe20000000800 */
[----:B------:R-:W-:-:S03]  /*fc90*/  IMAD.IADD R3, R3, 0x1, R5 ;  /* 0x0000000103037824 */ /* 0x000fc600078e0205 */
[----:B------:R-:W3:Y:S02]  /*fca0*/  F2I.U32.TRUNC.NTZ R4, R4 ;  /* 0x0000000400047305 */ /* 0x000ee4000020f000 */
[----:B------:R-:W-:Y:S02]  /*fcb0*/  SHF.R.U64 R7, R2, UR5, R3 ;  /* 0x0000000502077c19 */ /* 0x000fe40008001203 */
[----:B--2---:R-:W-:-:S05]  /*fcc0*/  I2FP.F32.U32 R2, R11 ;  /* 0x0000000b00027245 */ /* 0x004fca0000201000 */
[----:B------:R-:W-:Y:S01]  /*fcd0*/  FMUL R5, R2, UR6 ;  /* 0x0000000602057c20 */ /* 0x000fe20008400000 */
[----:B------:R-:W-:Y:S01]  /*fce0*/  SHF.R.U32.HI R2, RZ, UR5, R3 ;  /* 0x00000005ff027c19 */ /* 0x000fe20008011603 */
[----:B------:R-:W-:Y:S02]  /*fcf0*/  ULDC UR5, c[0x0][0x658] ;  /* 0x0001960000057ab9 */ /* 0x000fe40000000800 */
[----:B------:R2:W4:Y:S01]  /*fd00*/  F2I.U32.TRUNC.NTZ R18, R5 ;  /* 0x0000000500127305 */ /* 0x000522000020f000 */
[----:B------:R-:W-:Y:S01]  /*fd10*/  SHF.R.U64 R16, R7, UR7, R2 ;  /* 0x0000000707107c19 */ /* 0x000fe20008001202 */
[----:B---3--:R-:W-:Y:S01]  /*fd20*/  IMAD.MOV R4, RZ, RZ, -R4 ;  /* 0x000000ffff047224 */ /* 0x008fe200078e0a04 */
[----:B------:R-:W-:-:S03]  /*fd30*/  SHF.R.U32.HI R3, RZ, UR7, R2 ;  /* 0x00000007ff037c19 */ /* 0x000fc60008011602 */
[----:B0-----:R-:W-:Y:S01]  /*fd40*/  IMAD R12, R17, R4, R12 ;  /* 0x00000004110c7224 */ /* 0x001fe200078e020c */
[--C-:B------:R-:W-:Y:S02]  /*fd50*/  SHF.R.U64 R13, R16, UR5, R3.reuse ;  /* 0x00000005100d7c19 */ /* 0x100fe40008001203 */
[----:B------:R-:W-:-:S03]  /*fd60*/  SHF.R.U32.HI R15, RZ, UR5, R3 ;  /* 0x00000005ff0f7c19 */ /* 0x000fc60008011603 */
[----:B------:R-:W-:Y:S02]  /*fd70*/  IMAD.MOV.U32 R2, RZ, RZ, R13 ;  /* 0x000000ffff027224 */ /* 0x000fe400078e000d */
[----:B------:R-:W-:Y:S01]  /*fd80*/  IMAD.MOV.U32 R3, RZ, RZ, R15 ;  /* 0x000000ffff037224 */ /* 0x000fe200078e000f */
[----:B-12-4-:R-:W-:Y:S06]  /*fd90*/  @!P1 BRA `(.L_x_314) ;  /* 0x0000000000289947 */ /* 0x016fec0003800000 */
[----:B------:R-:W-:Y:S02]  /*fda0*/  ULDC UR5, c[0x0][0x64c] ;  /* 0x0001930000057ab9 */ /* 0x000fe40000000800 */
[----:B------:R-:W-:-:S05]  /*fdb0*/  IADD3 R3, P1, R13, UR5, RZ ;  /* 0x000000050d037c10 */ /* 0x000fca000ff3e0ff */
[----:B------:R-:W-:-:S04]  /*fdc0*/  IMAD.X R15, RZ, RZ, R15, P1 ;  /* 0x000000ffff0f7224 */ /* 0x000fc800008e060f */
[----:B------:R-:W-:-:S04]  /*fdd0*/  IMAD.WIDE.U32 R4, R15, UR8, RZ ;  /* 0x000000080f047c25 */ /* 0x000fc8000f8e00ff */
[----:B------:R-:W-:-:S04]  /*fde0*/  IMAD.WIDE.U32 R4, P1, R3, UR9, R4 ;  /* 0x0000000903047c25 */ /* 0x000fc8000f820004 */
[----:B------:R-:W-:-:S04]  /*fdf0*/  IMAD.WIDE.U32 R2, R3, UR8, RZ ;  /* 0x0000000803027c25 */ /* 0x000fc8000f8e00ff */
[----:B------:R-:W-:Y:S01]  /*fe00*/  IMAD.MOV.U32 R2, RZ, RZ, R5 ;  /* 0x000000ffff027224 */ /* 0x000fe200078e0005 */
[----:B------:R-:W-:Y:S01]  /*fe10*/  IADD3 RZ, P4, R3, R4, RZ ;  /* 0x0000000403ff7210 */ /* 0x000fe20007f9e0ff */
[----:B------:R-:W-:-:S04]  /*fe20*/  IMAD.X R3, RZ, RZ, RZ, P1 ;  /* 0x000000ffff037224 */ /* 0x000fc800008e06ff */
[----:B------:R-:W-:-:S08]  /*fe30*/  IMAD.WIDE.U32.X R2, R15, UR9, R2, P4 ;  /* 0x000000090f027c25 */ /* 0x000fd0000a0e0402 */
.L_x_314:
[----:B------:R-:W-:Y:S01]  /*fe40*/  ULDC UR5, c[0x0][0x648] ;  /* 0x0001920000057ab9 */ /* 0x000fe20000000800 */
[----:B------:R-:W-:Y:S01]  /*fe50*/  IMAD.MOV R18, RZ, RZ, -R18 ;  /* 0x000000ffff127224 */ /* 0x000fe200078e0a12 */
[----:B------:R-:W-:Y:S01]  /*fe60*/  SHF.R.U64 R3, R2, UR5, R3 ;  /* 0x0000000502037c19 */ /* 0x000fe20008001203 */
[----:B------:R-:W-:Y:S01]  /*fe70*/  ULDC UR5, c[0x0][0x638] ;  /* 0x00018e0000057ab9 */ /* 0x000fe20000000800 */
[----:B------:R-:W-:Y:S01]  /*fe80*/  LOP3.LUT R2, R16, UR19, RZ, 0xc0, !PT ;  /* 0x0000001310027c12 */ /* 0x000fe2000f8ec0ff */
[----:B------:R-:W-:Y:S01]  /*fe90*/  @P3 IMAD R12, R14, R18, R11 ;  /* 0x000000120e0c3224 */ /* 0x000fe200078e020b */
[----:B------:R-:W-:Y:S01]  /*fea0*/  ULDC UR6, c[0x0][0x610] ;  /* 0x0001840000067ab9 */ /* 0x000fe20000000800 */
[----:B------:R-:W-:Y:S02]  /*feb0*/  IMAD.MOV R4, RZ, RZ, -R3 ;  /* 0x000000ffff047224 */ /* 0x000fe400078e0a03 */
[----:B------:R-:W-:Y:S01]  /*fec0*/  IMAD R3, R3, UR22, R2 ;  /* 0x0000001603037c24 */ /* 0x000fe2000f8e0202 */
[----:B------:R-:W-:Y:S01]  /*fed0*/  LOP3.LUT R2, R7, UR4, RZ, 0xc0, !PT ;  /* 0x0000000407027c12 */ /* 0x000fe2000f8ec0ff */
[----:B------:R-:W-:Y:S01]  /*fee0*/  IMAD R13, R4, UR5, R13 ;  /* 0x00000005040d7c24 */ /* 0x000fe2000f8e020d */
[----:B------:R-:W-:Y:S01]  /*fef0*/  ULDC UR5, c[0x0][0x600] ;  /* 0x0001800000057ab9 */ /* 0x000fe20000000800 */
[----:B------:R-:W-:-:S02]  /*ff00*/  IMAD.MOV.U32 R5, RZ, RZ, 0x1 ;  /* 0x00000001ff057424 */ /* 0x000fc400078e00ff */
[----:B------:R-:W-:Y:S02]  /*ff10*/  IMAD R3, R3, UR6, R12 ;  /* 0x0000000603037c24 */ /* 0x000fe4000f8e020c */
[--C-:B------:R-:W-:Y:S01]  /*ff20*/  IMAD R4, R13, UR5, R2.reuse ;  /* 0x000000050d047c24 */ /* 0x100fe2000f8e0202 */
[----:B------:R-:W-:-:S04]  /*ff30*/  PRMT R2, R5, 0x7610, R2 ;  /* 0x0000761005027816 */ /* 0x000fc80000000002 */
[----:B------:R-:W-:Y:S02]  /*ff40*/  SEL R5, R4, R3, !P3 ;  /* 0x0000000304057207 */ /* 0x000fe40005800000 */
[----:B------:R-:W-:-:S03]  /*ff50*/  SEL R3, R3, R4, !P3 ;  /* 0x0000000403037207 */ /* 0x000fc60005800000 */
[----:B------:R1:W-:Y:S04]  /*ff60*/  STL [R1+0x8c], R5 ;  /* 0x00008c0501007387 */ /* 0x0003e80000100800 */
[----:B------:R1:W-:Y:S04]  /*ff70*/  STL [R1+0x78], R6 ;  /* 0x0000780601007387 */ /* 0x0003e80000100800 */
[----:B------:R1:W-:Y:S02]  /*ff80*/  STL [R1+0x88], R3 ;  /* 0x0000880301007387 */ /* 0x0003e40000100800 */
.L_x_312:
[----:B------:R-:W-:Y:S05]  /*ff90*/  BSYNC B1 ;  /* 0x0000000000017941 */ /* 0x000fea0003800000 */
.L_x_311:
[----:B------:R-:W-:-:S13]  /*ffa0*/  LOP3.LUT P1, RZ, R2, 0xff, RZ, 0xc0, !PT ;  /* 0x000000ff02ff7812 */ /* 0x000fda000782c0ff */
[----:B------:R-:W-:Y:S05]  /*ffb0*/  @P1 BRA `(.L_x_315) ;  /* 0xfffffff000f41947 */ /* 0x000fea000383ffff */
[----:B------:R-:W-:Y:S05]  /*ffc0*/  BSYNC B0 ;  /* 0x0000000000007941 */ /* 0x000fea0003800000 */
.L_x_303:
[----:B------:R-:W-:-:S03]  /*ffd0*/  UMOV UR5, 0xffffffff ;  /* 0xffffffff00057882 */ /* 0x000fc60000000000 */
[----:B------:R-:W-:Y:S05]  /*ffe0*/  BRA.DIV UR5, `(.L_x_316) ;  /* 0x0000000e05e07947 */ /* 0x000fea000b800000 */
[----:B------:R-:W-:-:S13]  /*fff0*/  ELECT P0, URZ, PT ;  /* 0x00000000003f782f */ /* 0x000fda0003800000 */
.L_x_350:
[----:B------:R-:W-:Y:S04]  /*10000*/  BSSY B0, `(.L_x_317) ;  /* 0x00000ce000007945 */ /* 0x000fe80003800000 */
[----:B------:R-:W-:Y:S05]  /*10010*/  @!P0 BRA `(.L_x_318) ;  /* 0x0000000c00308947 */ /* 0x000fea0003800000 */
[----:B------:R-:W-:-:S04]  /*10020*/  ULOP3.LUT UR5, UR13, 0x2, URZ, 0xfc, !UPT ;  /* 0x000000020d057892 */ /* 0x000fc8000f8efc3f */
[----:B------:R-:W-:-:S06]  /*10030*/  UISETP.NE.AND UP0, UPT, UR5, 0x3, UPT ;  /* 0x000000030500788c */ /* 0x000fcc000bf05270 */
[----:B------:R-:W-:-:S13]  /*10040*/  PLOP3.LUT P0, PT, PT, PT, UP0, 0x80, 0x0 ;  /* 0x000000000000781c */ /* 0x000fda0003f0f008 */
[----:B------:R-:W-:Y:S05]  /*10050*/  @!P0 BRA `(.L_x_319) ;  /* 0x0000000000048947 */ /* 0x000fea0003800000 */
[----:B------:R-:W-:Y:S01]  /*10060*/  BPT.TRAP 0x1 ;  /* 0x000000040000795c */ /* 0x000fe20000300000 */
.L_x_319:
[----:B01----:R-:W0:Y:S01]  /*10070*/  S2R R3, SR_CgaCtaId ;  /* 0x0000000000037919 */ /* 0x003e220000008800 */
[----:B------:R-:W-:-:S04]  /*10080*/  MOV R2, 0x400 ;  /* 0x0000040000027802 */ /* 0x000fc80000000f00 */
[----:B0-----:R-:W-:Y:S02]  /*10090*/  LEA R3, R3, R2, 0x18 ;  /* 0x0000000203037211 */ /* 0x001fe400078ec0ff */
[----:B------:R-:W-:-:S03]  /*100a0*/  SHF.L.U32 R2, R0, 0x1f, RZ ;  /* 0x0000001f00027819 */ /* 0x000fc600000006ff */
[----:B------:R-:W-:-:S04]  /*100b0*/  VIADD R3, R3, 0xb0 ;  /* 0x000000b003037836 */ /* 0x000fc80000000000 */
[C---:B------:R-:W-:Y:S02]  /*100c0*/  IMAD R7, R8.reuse, 0x8, R3 ;  /* 0x0000000808077824 */ /* 0x040fe400078e0203 */
[----:B------:R-:W-:Y:S02]  /*100d0*/  VIADD R8, R8, 0x1 ;  /* 0x0000000108087836 */ /* 0x000fe40000000000 */
[----:B------:R-:W0:Y:S03]  /*100e0*/  SYNCS.PHASECHK.TRANS64.TRYWAIT P0, [R7+URZ], R2 ;  /* 0x00000002070075a7 */ /* 0x000e26000800017f */
[----:B------:R-:W-:-:S04]  /*100f0*/  ISETP.NE.AND P1, PT, R8, 0x16, PT ;  /* 0x000000160800780c */ /* 0x000fc80003f25270 */
[----:B------:R-:W-:Y:S02]  /*10100*/  SEL R5, RZ, 0x1, P1 ;  /* 0x00000001ff057807 */ /* 0x000fe40000800000 */
[----:B------:R-:W-:Y:S02]  /*10110*/  SEL R8, R8, RZ, P1 ;  /* 0x000000ff08087207 */ /* 0x000fe40000800000 */
[----:B------:R-:W-:-:S03]  /*10120*/  LOP3.LUT R5, R0, R5, RZ, 0x3c, !PT ;  /* 0x0000000500057212 */ /* 0x000fc600078e3cff */
[----:B------:R-:W-:Y:S01]  /*10130*/  IMAD R9, R8, 0x8, R3 ;  /* 0x0000000808097824 */ /* 0x000fe200078e0203 */
[----:B------:R-:W-:Y:S01]  /*10140*/  SHF.L.U32 R4, R5, 0x1f, RZ ;  /* 0x0000001f05047819 */ /* 0x000fe200000006ff */
[----:B0-----:R-:W-:Y:S06]  /*10150*/  @!P0 BRA `(.L_x_320) ;  /* 0x0000000c00a88947 */ /* 0x001fec0003800000 */
.L_x_351:
[----:B------:R-:W1:Y:S01]  /*10160*/  SYNCS.PHASECHK.TRANS64.TRYWAIT P0, [R9+URZ], R4 ;  /* 0x00000004090075a7 */ /* 0x000e62000800017f */
[----:B------:R-:W-:-:S05]  /*10170*/  VIADD R0, R8, 0x1 ;  /* 0x0000000108007836 */ /* 0x000fca0000000000 */
[----:B------:R-:W-:-:S04]  /*10180*/  ISETP.NE.AND P1, PT, R0, 0x16, PT ;  /* 0x000000160000780c */ /* 0x000fc80003f25270 */
[----:B0-----:R-:W-:Y:S02]  /*10190*/  SEL R2, RZ, 0x1, P1 ;  /* 0x00000001ff027807 */ /* 0x001fe40000800000 */
[----:B------:R-:W-:Y:S02]  /*101a0*/  SEL R0, R0, RZ, P1 ;  /* 0x000000ff00007207 */ /* 0x000fe40000800000 */
[----:B------:R-:W-:-:S03]  /*101b0*/  LOP3.LUT R7, R5, R2, RZ, 0x3c, !PT ;  /* 0x0000000205077212 */ /* 0x000fc600078e3cff */
[----:B------:R-:W-:Y:S01]  /*101c0*/  IMAD R6, R0, 0x8, R3 ;  /* 0x0000000800067824 */ /* 0x000fe200078e0203 */
[----:B------:R-:W-:Y:S01]  /*101d0*/  SHF.L.U32 R5, R7, 0x1f, RZ ;  /* 0x0000001f07057819 */ /* 0x000fe200000006ff */
[----:B-1----:R-:W-:Y:S06]  /*101e0*/  @!P0 BRA `(.L_x_321) ;  /* 0x0000000c00988947 */ /* 0x002fec0003800000 */
.L_x_352:
[----:B------:R-:W1:Y:S01]  /*101f0*/  SYNCS.PHASECHK.TRANS64.TRYWAIT P0, [R6+URZ], R5 ;  /* 0x00000005060075a7 */ /* 0x000e62000800017f */
[----:B------:R-:W-:-:S05]  /*10200*/  VIADD R0, R0, 0x1 ;  /* 0x0000000100007836 */ /* 0x000fca0000000000 */
[----:B------:R-:W-:-:S04]  /*10210*/  ISETP.NE.AND P1, PT, R0, 0x16, PT ;  /* 0x000000160000780c */ /* 0x000fc80003f25270 */
[----:B------:R-:W-:Y:S02]  /*10220*/  SEL R2, RZ, 0x1, P1 ;  /* 0x00000001ff027807 */ /* 0x000fe40000800000 */
[----:B------:R-:W-:Y:S02]  /*10230*/  SEL R0, R0, RZ, P1 ;  /* 0x000000ff00007207 */ /* 0x000fe40000800000 */
[----:B------:R-:W-:-:S03]  /*10240*/  LOP3.LUT R7, R7, R2, RZ, 0x3c, !PT ;  /* 0x0000000207077212 */ /* 0x000fc600078e3cff */
[----:B0-----:R-:W-:Y:S01]  /*10250*/  IMAD R9, R0, 0x8, R3 ;  /* 0x0000000800097824 */ /* 0x001fe200078e0203 */
[----:B------:R-:W-:Y:S01]  /*10260*/  SHF.L.U32 R4, R7, 0x1f, RZ ;  /* 0x0000001f07047819 */ /* 0x000fe200000006ff */
[----:B-1----:R-:W-:Y:S06]  /*10270*/  @!P0 BRA `(.L_x_322) ;  /* 0x0000000c00888947 */ /* 0x002fec0003800000 */
.L_x_353:
        /* <DEDUP_REMOVED lines=9> */
.L_x_354:
        /* <DEDUP_REMOVED lines=9> */
.L_x_355:
        /* <DEDUP_REMOVED lines=9> */
.L_x_356:
        /* <DEDUP_REMOVED lines=9> */
.L_x_357:
        /* <DEDUP_REMOVED lines=9> */
.L_x_358:
        /* <DEDUP_REMOVED lines=9> */
.L_x_359:
        /* <DEDUP_REMOVED lines=9> */
.L_x_360:
        /* <DEDUP_REMOVED lines=9> */
.L_x_361:
        /* <DEDUP_REMOVED lines=9> */
.L_x_362:
        /* <DEDUP_REMOVED lines=9> */
.L_x_363:
        /* <DEDUP_REMOVED lines=9> */
.L_x_364:
        /* <DEDUP_REMOVED lines=9> */
.L_x_365:
        /* <DEDUP_REMOVED lines=9> */
.L_x_366:
        /* <DEDUP_REMOVED lines=9> */
.L_x_367:
        /* <DEDUP_REMOVED lines=9> */
.L_x_368:
        /* <DEDUP_REMOVED lines=9> */
.L_x_369:
        /* <DEDUP_REMOVED lines=9> */
.L_x_370:
[----:B------:R-:W1:Y:S01]  /*10c10*/  SYNCS.PHASECHK.TRANS64.TRYWAIT P0, [R6+URZ], R5 ;  /* 0x00000005060075a7 */ /* 0x000e62000800017f */
[----:B------:R-:W-:-:S05]  /*10c20*/  VIADD R0, R0, 0x1 ;  /* 0x0000000100007836 */ /* 0x000fca0000000000 */
[----:B------:R-:W-:-:S04]  /*10c30*/  ISETP.NE.AND P1, PT, R0, 0x16, PT ;  /* 0x000000160000780c */ /* 0x000fc80003f25270 */
[----:B------:R-:W-:Y:S02]  /*10c40*/  SEL R2, RZ, 0x1, P1 ;  /* 0x00000001ff027807 */ /* 0x000fe40000800000 */
[----:B------:R-:W-:Y:S02]  /*10c50*/  SEL R0, R0, RZ, P1 ;  /* 0x000000ff00007207 */ /* 0x000fe40000800000 */
[----:B------:R-:W-:Y:S01]  /*10c60*/  LOP3.LUT R2, R7, R2, RZ, 0x3c, !PT ;  /* 0x0000000207027212 */ /* 0x000fe200078e3cff */
[----:B-1----:R-:W-:Y:S06]  /*10c70*/  @!P0 BRA `(.L_x_340) ;  /* 0x0000000800708947 */ /* 0x002fec0003800000 */
.L_x_371:
[----:B------:R-:W-:Y:S01]  /*10c80*/  IMAD R3, R0, 0x8, R3 ;  /* 0x0000000800037824 */ /* 0x000fe200078e0203 */
[----:B------:R-:W-:-:S07]  /*10c90*/  SHF.L.U32 R0, R2, 0x1f, RZ ;  /* 0x0000001f02007819 */ /* 0x000fce00000006ff */
.L_x_341:
[----:B--2---:R2:W3:Y:S02]  /*10ca0*/  SYNCS.PHASECHK.TRANS64.TRYWAIT P0, [R3+URZ], R0 ;  /* 0x00000000030075a7 */ /* 0x0044e4000800017f */
[----:B---3--:R-:W-:Y:S05]  /*10cb0*/  @!P0 NANOSLEEP.SYNCS 0x989680 ;  /* 0x009896800000895d */ /* 0x008fea0003900000 */
[----:B------:R-:W3:Y:S02]  /*10cc0*/  @!P0 SYNCS.PHASECHK.TRANS64 P0, [R3+URZ], R0 ;  /* 0x00000000030085a7 */ /* 0x000ee4000800007f */
[----:B---3--:R-:W-:Y:S05]  /*10cd0*/  @!P0 BRA `(.L_x_341) ;  /* 0xfffffffc00f08947 */ /* 0x008fea000383ffff */
.L_x_318:
[----:B------:R-:W-:Y:S05]  /*10ce0*/  BSYNC B0 ;  /* 0x0000000000007941 */ /* 0x000fea0003800000 */
.L_x_317:
[----:B------:R-:W-:Y:S05]  /*10cf0*/  EXIT ;  /* 0x000000000000794d */ /* 0x000fea0003800000 */
.L_x_20:
[----:B----4-:R-:W-:-:S04]  /*10d00*/  IMAD.U32 R3, RZ, RZ, UR17 ;  /* 0x00000011ff037e24 */ /* 0x010fc8000f8e00ff */
[----:B------:R4:W0:Y:S03]  /*10d10*/  SYNCS.PHASECHK.TRANS64.TRYWAIT P1, [R3+URZ+-0x8], R0 ;  /* 0xfffff800030075a7 */ /* 0x000826000802017f */
[----:B0-----:R-:W-:Y:S05]  /*10d20*/  @!P1 NANOSLEEP.SYNCS 0x989680 ;  /* 0x009896800000995d */ /* 0x001fea0003900000 */
[----:B------:R-:W0:Y:S02]  /*10d30*/  @!P1 SYNCS.PHASECHK.TRANS64 P1, [R3+URZ+-0x8], R0 ;  /* 0xfffff800030095a7 */ /* 0x000e24000802007f */
[----:B0-----:R-:W-:Y:S05]  /*10d40*/  @!P1 BRA `(.L_x_20) ;  /* 0xfffffffc00ec9947 */ /* 0x001fea000383ffff */
[----:B------:R-:W-:Y:S05]  /*10d50*/  BRA `(.L_x_342) ;  /* 0xffffff0c002c7947 */ /* 0x000fea000383ffff */
.L_x_25:
[----:B-1----:R-:W-:-:S04]  /*10d60*/  IMAD.U32 R3, RZ, RZ, UR6 ;  /* 0x00000006ff037e24 */ /* 0x002fc8000f8e00ff */
[----:B------:R1:W2:Y:S03]  /*10d70*/  SYNCS.PHASECHK.TRANS64.TRYWAIT P1, [R3+URZ], R0 ;  /* 0x00000000030075a7 */ /* 0x0002a6000802017f */
[----:B--2---:R-:W-:Y:S05]  /*10d80*/  @!P1 NANOSLEEP.SYNCS 0x989680 ;  /* 0x009896800000995d */ /* 0x004fea0003900000 */
[----:B------:R-:W2:Y:S02]  /*10d90*/  @!P1 SYNCS.PHASECHK.TRANS64 P1, [R3+URZ], R0 ;  /* 0x00000000030095a7 */ /* 0x000ea4000802007f */
[----:B--2---:R-:W-:Y:S05]  /*10da0*/  @!P1 BRA `(.L_x_25) ;  /* 0xfffffffc00ec9947 */ /* 0x004fea000383ffff */
[----:B------:R-:W-:Y:S05]  /*10db0*/  BRA `(.L_x_24) ;  /* 0xffffff1400987947 */ /* 0x000fea000383ffff */
.L_x_31:
[----:B-----5:R1:W-:Y:S02]  /*10dc0*/  STL [R1+0xa0], R0 ;  /* 0x0000a00001007387 */ /* 0x0203e40000100800 */
[----:B-1----:R-:W-:-:S04]  /*10dd0*/  IMAD.U32 R0, RZ, RZ, UR9 ;  /* 0x00000009ff007e24 */ /* 0x002fc8000f8e00ff */
[----:B------:R1:W3:Y:S03]  /*10de0*/  SYNCS.PHASECHK.TRANS64.TRYWAIT P1, [R0+URZ], R229 ;  /* 0x000000e5000075a7 */ /* 0x0002e6000802017f */
[----:B---3--:R-:W-:Y:S05]  /*10df0*/  @!P1 NANOSLEEP.SYNCS 0x989680 ;  /* 0x009896800000995d */ /* 0x008fea0003900000 */
[----:B------:R1:W3:Y:S02]  /*10e00*/  @!P1 SYNCS.PHASECHK.TRANS64 P1, [R0+URZ], R229 ;  /* 0x000000e5000095a7 */ /* 0x0002e4000802007f */
[----:B-1----:R1:W5:Y:S02]  /*10e10*/  LDL.LU R0, [R1+0xa0] ;  /* 0x0000a00001007983 */ /* 0x0023640000300800 */
[----:B-1-3--:R-:W-:Y:S05]  /*10e20*/  @!P1 BRA `(.L_x_31) ;  /* 0xfffffffc00e49947 */ /* 0x00afea000383ffff */
[----:B------:R-:W-:Y:S05]  /*10e30*/  BRA `(.L_x_30) ;  /* 0xffffff2400ec7947 */ /* 0x000fea000383ffff */
.L_x_39:
[----:B0-----:R-:W-:-:S04]  /*10e40*/  IMAD.U32 R25, RZ, RZ, UR17 ;  /* 0x00000011ff197e24 */ /* 0x001fc8000f8e00ff */
[----:B------:R0:W3:Y:S03]  /*10e50*/  SYNCS.PHASECHK.TRANS64.TRYWAIT P1, [R25+URZ+0x8], R24 ;  /* 0x00000818190075a7 */ /* 0x0000e6000802017f */
[----:B---3--:R-:W-:Y:S05]  /*10e60*/  @!P1 NANOSLEEP.SYNCS 0x989680 ;  /* 0x009896800000995d */ /* 0x008fea0003900000 */
[----:B------:R-:W3:Y:S02]  /*10e70*/  @!P1 SYNCS.PHASECHK.TRANS64 P1, [R25+URZ+0x8], R24 ;  /* 0x00000818190095a7 */ /* 0x000ee4000802007f */
[----:B---3--:R-:W-:Y:S05]  /*10e80*/  @!P1 BRA `(.L_x_39) ;  /* 0xfffffffc00ec9947 */ /* 0x008fea000383ffff */
[----:B------:R-:W-:Y:S05]  /*10e90*/  BRA `(.L_x_343) ;  /* 0xffffff4800d07947 */ /* 0x000fea000383ffff */
.L_x_304:
[----:B------:R-:W-:Y:S01]  /*10ea0*/  BSSY B1, `(.L_x_344) ;  /* 0x0000006000017945 */ /* 0x000fe20003800000 */
[----:B------:R-:W-:-:S07]  /*10eb0*/  IMAD.MOV.U32 R2, RZ, RZ, -0x1 ;  /* 0xffffffffff027424 */ /* 0x000fce00078e00ff */
[----:B------:R-:W-:Y:S05]  /*10ec0*/  WARPSYNC.COLLECTIVE R2, `(.L_x_345) ;  /* 0x00000000020c7348 */ /* 0x000fea0003c00000 */
[----:B------:R-:W-:Y:S02]  /*10ed0*/  ELECT P1, UR62, PT ;  /* 0x00000000003e782f */ /* 0x000fe40003820000 */
[----:B------:R-:W-:Y:S01]  /*10ee0*/  MOV R2, UR62 ;  /* 0x0000003e00027c02 */ /* 0x000fe20008000f00 */
[----:B------:R-:W-:Y:S10]  /*10ef0*/  ENDCOLLECTIVE ;  /* 0x000000000000791b */ /* 0x000ff40003800000 */
.L_x_345:
[----:B------:R-:W-:Y:S05]  /*10f00*/  BSYNC B1 ;  /* 0x0000000000017941 */ /* 0x000fea0003800000 */
.L_x_344:
[----:B------:R-:W-:Y:S05]  /*10f10*/  BRA `(.L_x_346) ;  /* 0xffffffe400287947 */ /* 0x000fea000383ffff */
.L_x_307:
[----:B0-----:R0:W1:Y:S02]  /*10f20*/  SYNCS.PHASECHK.TRANS64.TRYWAIT P1, [R12+URZ+0xb0], R3 ;  /* 0x0000b0030c0075a7 */ /* 0x001064000802017f */
[----:B-1----:R-:W-:Y:S05]  /*10f30*/  @!P1 NANOSLEEP.SYNCS 0x989680 ;  /* 0x009896800000995d */ /* 0x002fea0003900000 */
[----:B------:R-:W1:Y:S02]  /*10f40*/  @!P1 SYNCS.PHASECHK.TRANS64 P1, [R12+URZ+0xb0], R3 ;  /* 0x0000b0030c0095a7 */ /* 0x000e64000802007f */
[----:B-1----:R-:W-:Y:S05]  /*10f50*/  @!P1 BRA `(.L_x_307) ;  /* 0xfffffffc00f09947 */ /* 0x002fea000383ffff */
[----:B------:R-:W-:Y:S05]  /*10f60*/  BRA `(.L_x_347) ;  /* 0xffffffe4006c7947 */ /* 0x000fea000383ffff */
.L_x_316:
[----:B------:R-:W-:Y:S01]  /*10f70*/  BSSY B0, `(.L_x_348) ;  /* 0x0000006000007945 */ /* 0x000fe20003800000 */
[----:B------:R-:W-:-:S07]  /*10f80*/  IMAD.MOV.U32 R2, RZ, RZ, -0x1 ;  /* 0xffffffffff027424 */ /* 0x000fce00078e00ff */
[----:B01----:R-:W-:Y:S05]  /*10f90*/  WARPSYNC.COLLECTIVE R2, `(.L_x_349) ;  /* 0x00000000020c7348 */ /* 0x003fea0003c00000 */
[----:B------:R-:W-:Y:S02]  /*10fa0*/  ELECT P1, UR62, PT ;  /* 0x00000000003e782f */ /* 0x000fe40003820000 */
[----:B------:R-:W-:Y:S01]  /*10fb0*/  MOV R2, UR62 ;  /* 0x0000003e00027c02 */ /* 0x000fe20008000f00 */
[----:B01----:R-:W-:Y:S10]  /*10fc0*/  ENDCOLLECTIVE ;  /* 0x000000000000791b */ /* 0x003ff40003800000 */
.L_x_349:
[----:B------:R-:W-:Y:S05]  /*10fd0*/  BSYNC B0 ;  /* 0x0000000000007941 */ /* 0x000fea0003800000 */
.L_x_348:
[----:B------:R-:W-:Y:S01]  /*10fe0*/  PLOP3.LUT P0, PT, P1, PT, PT, 0x80, 0x0 ;  /* 0x000000000000781c */ /* 0x000fe20000f0f070 */
[----:B------:R-:W-:-:S12]  /*10ff0*/  BRA `(.L_x_350) ;  /* 0xfffffff000007947 */ /* 0x000fd8000383ffff */
.L_x_320:
[----:B0-----:R0:W1:Y:S02]  /*11000*/  SYNCS.PHASECHK.TRANS64.TRYWAIT P0, [R7+URZ], R2 ;  /* 0x00000002070075a7 */ /* 0x001064000800017f */
[----:B-1----:R-:W-:Y:S05]  /*11010*/  @!P0 NANOSLEEP.SYNCS 0x989680 ;  /* 0x009896800000895d */ /* 0x002fea0003900000 */
[----:B------:R-:W1:Y:S02]  /*11020*/  @!P0 SYNCS.PHASECHK.TRANS64 P0, [R7+URZ], R2 ;  /* 0x00000002070085a7 */ /* 0x000e64000800007f */
[----:B-1----:R-:W-:Y:S05]  /*11030*/  @!P0 BRA `(.L_x_320) ;  /* 0xfffffffc00f08947 */ /* 0x002fea000383ffff */
[----:B------:R-:W-:Y:S05]  /*11040*/  BRA `(.L_x_351) ;  /* 0xfffffff000447947 */ /* 0x000fea000383ffff */
.L_x_321:
[----:B0-----:R0:W1:Y:S02]  /*11050*/  SYNCS.PHASECHK.TRANS64.TRYWAIT P0, [R9+URZ], R4 ;  /* 0x00000004090075a7 */ /* 0x001064000800017f */
[----:B-1----:R-:W-:Y:S05]  /*11060*/  @!P0 NANOSLEEP.SYNCS 0x989680 ;  /* 0x009896800000895d */ /* 0x002fea0003900000 */
[----:B------:R-:W1:Y:S02]  /*11070*/  @!P0 SYNCS.PHASECHK.TRANS64 P0, [R9+URZ], R4 ;  /* 0x00000004090085a7 */ /* 0x000e64000800007f */
[----:B-1----:R-:W-:Y:S05]  /*11080*/  @!P0 BRA `(.L_x_321) ;  /* 0xfffffffc00f08947 */ /* 0x002fea000383ffff */
[----:B------:R-:W-:Y:S05]  /*11090*/  BRA `(.L_x_352) ;  /* 0xfffffff000547947 */ /* 0x000fea000383ffff */
.L_x_322:
[----:B0-----:R0:W1:Y:S02]  /*110a0*/  SYNCS.PHASECHK.TRANS64.TRYWAIT P0, [R6+URZ], R5 ;  /* 0x00000005060075a7 */ /* 0x001064000800017f */
[----:B-1----:R-:W-:Y:S05]  /*110b0*/  @!P0 NANOSLEEP.SYNCS 0x989680 ;  /* 0x009896800000895d */ /* 0x002fea0003900000 */
[----:B------:R-:W1:Y:S02]  /*110c0*/  @!P0 SYNCS.PHASECHK.TRANS64 P0, [R6+URZ], R5 ;  /* 0x00000005060085a7 */ /* 0x000e64000800007f */
[----:B-1----:R-:W-:Y:S05]  /*110d0*/  @!P0 BRA `(.L_x_322) ;  /* 0xfffffffc00f08947 */ /* 0x002fea000383ffff */
[----:B------:R-:W-:Y:S05]  /*110e0*/  BRA `(.L_x_353) ;  /* 0xfffffff000647947 */ /* 0x000fea000383ffff */
.L_x_323:
[----:B0-----:R0:W1:Y:S02]  /*110f0*/  SYNCS.PHASECHK.TRANS64.TRYWAIT P0, [R9+URZ], R4 ;  /* 0x00000004090075a7 */ /* 0x001064000800017f */
[----:B-1----:R-:W-:Y:S05]  /*11100*/  @!P0 NANOSLEEP.SYNCS 0x989680 ;  /* 0x009896800000895d */ /* 0x002fea0003900000 */
[----:B------:R-:W1:Y:S02]  /*11110*/  @!P0 SYNCS.PHASECHK.TRANS64 P0, [R9+URZ], R4 ;  /* 0x00000004090085a7 */ /* 0x000e64000800007f */
[----:B-1----:R-:W-:Y:S05]  /*11120*/  @!P0 BRA `(.L_x_323) ;  /* 0xfffffffc00f08947 */ /* 0x002fea000383ffff */
[----:B------:R-:W-:Y:S05]  /*11130*/  BRA `(.L_x_354) ;  /* 0xfffffff000747947 */ /* 0x000fea000383ffff */
.L_x_324:
[----:B0-----:R0:W1:Y:S02]  /*11140*/  SYNCS.PHASECHK.TRANS64.TRYWAIT P0, [R6+URZ], R5 ;  /* 0x00000005060075a7 */ /* 0x001064000800017f */
[----:B-1----:R-:W-:Y:S05]  /*11150*/  @!P0 NANOSLEEP.SYNCS 0x989680 ;  /* 0x009896800000895d */ /* 0x002fea0003900000 */
[----:B------:R-:W1:Y:S02]  /*11160*/  @!P0 SYNCS.PHASECHK.TRANS64 P0, [R6+URZ], R5 ;  /* 0x00000005060085a7 */ /* 0x000e64000800007f */
[----:B-1----:R-:W-:Y:S05]  /*11170*/  @!P0 BRA `(.L_x_324) ;  /* 0xfffffffc00f08947 */ /* 0x002fea000383ffff */
[----:B------:R-:W-:Y:S05]  /*11180*/  BRA `(.L_x_355) ;  /* 0xfffffff000847947 */ /* 0x000fea000383ffff */
.L_x_325:
[----:B0-----:R0:W1:Y:S02]  /*11190*/  SYNCS.PHASECHK.TRANS64.TRYWAIT P0, [R9+URZ], R4 ;  /* 0x00000004090075a7 */ /* 0x001064000800017f */
[----:B-1----:R-:W-:Y:S05]  /*111a0*/  @!P0 NANOSLEEP.SYNCS 0x989680 ;  /* 0x009896800000895d */ /* 0x002fea0003900000 */
[----:B------:R-:W1:Y:S02]  /*111b0*/  @!P0 SYNCS.PHASECHK.TRANS64 P0, [R9+URZ], R4 ;  /* 0x00000004090085a7 */ /* 0x000e64000800007f */
[----:B-1----:R-:W-:Y:S05]  /*111c0*/  @!P0 BRA `(.L_x_325) ;  /* 0xfffffffc00f08947 */ /* 0x002fea000383ffff */
[----:B------:R-:W-:Y:S05]  /*111d0*/  BRA `(.L_x_356) ;  /* 0xfffffff000947947 */ /* 0x000fea000383ffff */
.L_x_326:
[----:B0-----:R0:W1:Y:S02]  /*111e0*/  SYNCS.PHASECHK.TRANS64.TRYWAIT P0, [R6+URZ], R5 ;  /* 0x00000005060075a7 */ /* 0x001064000800017f */
[----:B-1----:R-:W-:Y:S05]  /*111f0*/  @!P0 NANOSLEEP.SYNCS 0x989680 ;  /* 0x009896800000895d */ /* 0x002fea0003900000 */
[----:B------:R-:W1:Y:S02]  /*11200*/  @!P0 SYNCS.PHASECHK.TRANS64 P0, [R6+URZ], R5 ;  /* 0x00000005060085a7 */ /* 0x000e64000800007f */
[----:B-1----:R-:W-:Y:S05]  /*11210*/  @!P0 BRA `(.L_x_326) ;  /* 0xfffffffc00f08947 */ /* 0x002fea000383ffff */
[----:B------:R-:W-:Y:S05]  /*11220*/  BRA `(.L_x_357) ;  /* 0xfffffff000a47947 */ /* 0x000fea000383ffff */
.L_x_327:
[----:B0-----:R0:W1:Y:S02]  /*11230*/  SYNCS.PHASECHK.TRANS64.TRYWAIT P0, [R9+URZ], R4 ;  /* 0x00000004090075a7 */ /* 0x001064000800017f */
[----:B-1----:R-:W-:Y:S05]  /*11240*/  @!P0 NANOSLEEP.SYNCS 0x989680 ;  /* 0x009896800000895d */ /* 0x002fea0003900000 */
[----:B------:R-:W1:Y:S02]  /*11250*/  @!P0 SYNCS.PHASECHK.TRANS64 P0, [R9+URZ], R4 ;  /* 0x00000004090085a7 */ /* 0x000e64000800007f */
[----:B-1----:R-:W-:Y:S05]  /*11260*/  @!P0 BRA `(.L_x_327) ;  /* 0xfffffffc00f08947 */ /* 0x002fea000383ffff */
[----:B------:R-:W-:Y:S05]  /*11270*/  BRA `(.L_x_358) ;  /* 0xfffffff000b47947 */ /* 0x000fea000383ffff */
.L_x_328:
[----:B0-----:R0:W1:Y:S02]  /*11280*/  SYNCS.PHASECHK.TRANS64.TRYWAIT P0, [R6+URZ], R5 ;  /* 0x00000005060075a7 */ /* 0x001064000800017f */
[----:B-1----:R-:W-:Y:S05]  /*11290*/  @!P0 NANOSLEEP.SYNCS 0x989680 ;  /* 0x009896800000895d */ /* 0x002fea0003900000 */
[----:B------:R-:W1:Y:S02]  /*112a0*/  @!P0 SYNCS.PHASECHK.TRANS64 P0, [R6+URZ], R5 ;  /* 0x00000005060085a7 */ /* 0x000e64000800007f */
[----:B-1----:R-:W-:Y:S05]  /*112b0*/  @!P0 BRA `(.L_x_328) ;  /* 0xfffffffc00f08947 */ /* 0x002fea000383ffff */
[----:B------:R-:W-:Y:S05]  /*112c0*/  BRA `(.L_x_359) ;  /* 0xfffffff000c47947 */ /* 0x000fea000383ffff */
.L_x_329:
[----:B0-----:R0:W1:Y:S02]  /*112d0*/  SYNCS.PHASECHK.TRANS64.TRYWAIT P0, [R9+URZ], R4 ;  /* 0x00000004090075a7 */ /* 0x001064000800017f */
[----:B-1----:R-:W-:Y:S05]  /*112e0*/  @!P0 NANOSLEEP.SYNCS 0x989680 ;  /* 0x009896800000895d */ /* 0x002fea0003900000 */
[----:B------:R-:W1:Y:S02]  /*112f0*/  @!P0 SYNCS.PHASECHK.TRANS64 P0, [R9+URZ], R4 ;  /* 0x00000004090085a7 */ /* 0x000e64000800007f */
[----:B-1----:R-:W-:Y:S05]  /*11300*/  @!P0 BRA `(.L_x_329) ;  /* 0xfffffffc00f08947 */ /* 0x002fea000383ffff */
[----:B------:R-:W-:Y:S05]  /*11310*/  BRA `(.L_x_360) ;  /* 0xfffffff000d47947 */ /* 0x000fea000383ffff */
.L_x_330:
[----:B0-----:R0:W1:Y:S02]  /*11320*/  SYNCS.PHASECHK.TRANS64.TRYWAIT P0, [R6+URZ], R5 ;  /* 0x00000005060075a7 */ /* 0x001064000800017f */
[----:B-1----:R-:W-:Y:S05]  /*11330*/  @!P0 NANOSLEEP.SYNCS 0x989680 ;  /* 0x009896800000895d */ /* 0x002fea0003900000 */
[----:B------:R-:W1:Y:S02]  /*11340*/  @!P0 SYNCS.PHASECHK.TRANS64 P0, [R6+URZ], R5 ;  /* 0x00000005060085a7 */ /* 0x000e64000800007f */
[----:B-1----:R-:W-:Y:S05]  /*11350*/  @!P0 BRA `(.L_x_330) ;  /* 0xfffffffc00f08947 */ /* 0x002fea000383ffff */
[----:B------:R-:W-:Y:S05]  /*11360*/  BRA `(.L_x_361) ;  /* 0xfffffff000e47947 */ /* 0x000fea000383ffff */
.L_x_331:
[----:B0-----:R0:W1:Y:S02]  /*11370*/  SYNCS.PHASECHK.TRANS64.TRYWAIT P0, [R9+URZ], R4 ;  /* 0x00000004090075a7 */ /* 0x001064000800017f */
[----:B-1----:R-:W-:Y:S05]  /*11380*/  @!P0 NANOSLEEP.SYNCS 0x989680 ;  /* 0x009896800000895d */ /* 0x002fea0003900000 */
[----:B------:R-:W1:Y:S02]  /*11390*/  @!P0 SYNCS.PHASECHK.TRANS64 P0, [R9+URZ], R4 ;  /* 0x00000004090085a7 */ /* 0x000e64000800007f */
[----:B-1----:R-:W-:Y:S05]  /*113a0*/  @!P0 BRA `(.L_x_331) ;  /* 0xfffffffc00f08947 */ /* 0x002fea000383ffff */
[----:B------:R-:W-:Y:S05]  /*113b0*/  BRA `(.L_x_362) ;  /* 0xfffffff000f47947 */ /* 0x000fea000383ffff */
.L_x_332:
[----:B0-----:R0:W1:Y:S02]  /*113c0*/  SYNCS.PHASECHK.TRANS64.TRYWAIT P0, [R6+URZ], R5 ;  /* 0x00000005060075a7 */ /* 0x001064000800017f */
[----:B-1----:R-:W-:Y:S05]  /*113d0*/  @!P0 NANOSLEEP.SYNCS 0x989680 ;  /* 0x009896800000895d */ /* 0x002fea0003900000 */
[----:B------:R-:W1:Y:S02]  /*113e0*/  @!P0 SYNCS.PHASECHK.TRANS64 P0, [R6+URZ], R5 ;  /* 0x00000005060085a7 */ /* 0x000e64000800007f */
[----:B-1----:R-:W-:Y:S05]  /*113f0*/  @!P0 BRA `(.L_x_332) ;  /* 0xfffffffc00f08947 */ /* 0x002fea000383ffff */
[----:B------:R-:W-:Y:S05]  /*11400*/  BRA `(.L_x_363) ;  /* 0xfffffff400047947 */ /* 0x000fea000383ffff */
.L_x_333:
[----:B0-----:R0:W1:Y:S02]  /*11410*/  SYNCS.PHASECHK.TRANS64.TRYWAIT P0, [R9+URZ], R4 ;  /* 0x00000004090075a7 */ /* 0x001064000800017f */
[----:B-1----:R-:W-:Y:S05]  /*11420*/  @!P0 NANOSLEEP.SYNCS 0x989680 ;  /* 0x009896800000895d */ /* 0x002fea0003900000 */
[----:B------:R-:W1:Y:S02]  /*11430*/  @!P0 SYNCS.PHASECHK.TRANS64 P0, [R9+URZ], R4 ;  /* 0x00000004090085a7 */ /* 0x000e64000800007f */
[----:B-1----:R-:W-:Y:S05]  /*11440*/  @!P0 BRA `(.L_x_333) ;  /* 0xfffffffc00f08947 */ /* 0x002fea000383ffff */
[----:B------:R-:W-:Y:S05]  /*11450*/  BRA `(.L_x_364) ;  /* 0xfffffff400147947 */ /* 0x000fea000383ffff */
.L_x_334:
[----:B0-----:R0:W1:Y:S02]  /*11460*/  SYNCS.PHASECHK.TRANS64.TRYWAIT P0, [R6+URZ], R5 ;  /* 0x00000005060075a7 */ /* 0x001064000800017f */
[----:B-1----:R-:W-:Y:S05]  /*11470*/  @!P0 NANOSLEEP.SYNCS 0x989680 ;  /* 0x009896800000895d */ /* 0x002fea0003900000 */
[----:B------:R-:W1:Y:S02]  /*11480*/  @!P0 SYNCS.PHASECHK.TRANS64 P0, [R6+URZ], R5 ;  /* 0x00000005060085a7 */ /* 0x000e64000800007f */
[----:B-1----:R-:W-:Y:S05]  /*11490*/  @!P0 BRA `(.L_x_334) ;  /* 0xfffffffc00f08947 */ /* 0x002fea000383ffff */
[----:B------:R-:W-:Y:S05]  /*114a0*/  BRA `(.L_x_365) ;  /* 0xfffffff400247947 */ /* 0x000fea000383ffff */
.L_x_335:
[----:B0-----:R0:W1:Y:S02]  /*114b0*/  SYNCS.PHASECHK.TRANS64.TRYWAIT P0, [R9+URZ], R4 ;  /* 0x00000004090075a7 */ /* 0x001064000800017f */
[----:B-1----:R-:W-:Y:S05]  /*114c0*/  @!P0 NANOSLEEP.SYNCS 0x989680 ;  /* 0x009896800000895d */ /* 0x002fea0003900000 */
[----:B------:R-:W1:Y:S02]  /*114d0*/  @!P0 SYNCS.PHASECHK.TRANS64 P0, [R9+URZ], R4 ;  /* 0x00000004090085a7 */ /* 0x000e64000800007f */
[----:B-1----:R-:W-:Y:S05]  /*114e0*/  @!P0 BRA `(.L_x_335) ;  /* 0xfffffffc00f08947 */ /* 0x002fea000383ffff */
[----:B------:R-:W-:Y:S05]  /*114f0*/  BRA `(.L_x_366) ;  /* 0xfffffff400347947 */ /* 0x000fea000383ffff */
.L_x_336:
[----:B0-----:R0:W1:Y:S02]  /*11500*/  SYNCS.PHASECHK.TRANS64.TRYWAIT P0, [R6+URZ], R5 ;  /* 0x00000005060075a7 */ /* 0x001064000800017f */
[----:B-1----:R-:W-:Y:S05]  /*11510*/  @!P0 NANOSLEEP.SYNCS 0x989680 ;  /* 0x009896800000895d */ /* 0x002fea0003900000 */
[----:B------:R-:W1:Y:S02]  /*11520*/  @!P0 SYNCS.PHASECHK.TRANS64 P0, [R6+URZ], R5 ;  /* 0x00000005060085a7 */ /* 0x000e64000800007f */
[----:B-1----:R-:W-:Y:S05]  /*11530*/  @!P0 BRA `(.L_x_336) ;  /* 0xfffffffc00f08947 */ /* 0x002fea000383ffff */
[----:B------:R-:W-:Y:S05]  /*11540*/  BRA `(.L_x_367) ;  /* 0xfffffff400447947 */ /* 0x000fea000383ffff */
.L_x_337:
[----:B0-----:R0:W1:Y:S02]  /*11550*/  SYNCS.PHASECHK.TRANS64.TRYWAIT P0, [R9+URZ], R4 ;  /* 0x00000004090075a7 */ /* 0x001064000800017f */
[----:B-1----:R-:W-:Y:S05]  /*11560*/  @!P0 NANOSLEEP.SYNCS 0x989680 ;  /* 0x009896800000895d */ /* 0x002fea0003900000 */
[----:B------:R-:W1:Y:S02]  /*11570*/  @!P0 SYNCS.PHASECHK.TRANS64 P0, [R9+URZ], R4 ;  /* 0x00000004090085a7 */ /* 0x000e64000800007f */
[----:B-1----:R-:W-:Y:S05]  /*11580*/  @!P0 BRA `(.L_x_337) ;  /* 0xfffffffc00f08947 */ /* 0x002fea000383ffff */
[----:B------:R-:W-:Y:S05]  /*11590*/  BRA `(.L_x_368) ;  /* 0xfffffff400547947 */ /* 0x000fea000383ffff */
.L_x_338:
[----:B0-----:R0:W1:Y:S02]  /*115a0*/  SYNCS.PHASECHK.TRANS64.TRYWAIT P0, [R6+URZ], R5 ;  /* 0x00000005060075a7 */ /* 0x001064000800017f */
[----:B-1----:R-:W-:Y:S05]  /*115b0*/  @!P0 NANOSLEEP.SYNCS 0x989680 ;  /* 0x009896800000895d */ /* 0x002fea0003900000 */
[----:B------:R-:W1:Y:S02]  /*115c0*/  @!P0 SYNCS.PHASECHK.TRANS64 P0, [R6+URZ], R5 ;  /* 0x00000005060085a7 */ /* 0x000e64000800007f */
[----:B-1----:R-:W-:Y:S05]  /*115d0*/  @!P0 BRA `(.L_x_338) ;  /* 0xfffffffc00f08947 */ /* 0x002fea000383ffff */
[----:B------:R-:W-:Y:S05]  /*115e0*/  BRA `(.L_x_369) ;  /* 0xfffffff400647947 */ /* 0x000fea000383ffff */
.L_x_339:
[----:B0-----:R0:W1:Y:S02]  /*115f0*/  SYNCS.PHASECHK.TRANS64.TRYWAIT P0, [R9+URZ], R4 ;  /* 0x00000004090075a7 */ /* 0x001064000800017f */
[----:B-1----:R-:W-:Y:S05]  /*11600*/  @!P0 NANOSLEEP.SYNCS 0x989680 ;  /* 0x009896800000895d */ /* 0x002fea0003900000 */
[----:B------:R-:W1:Y:S02]  /*11610*/  @!P0 SYNCS.PHASECHK.TRANS64 P0, [R9+URZ], R4 ;  /* 0x00000004090085a7 */ /* 0x000e64000800007f */
[----:B-1----:R-:W-:Y:S05]  /*11620*/  @!P0 BRA `(.L_x_339) ;  /* 0xfffffffc00f08947 */ /* 0x002fea000383ffff */
[----:B------:R-:W-:Y:S05]  /*11630*/  BRA `(.L_x_370) ;  /* 0xfffffff400747947 */ /* 0x000fea000383ffff */
.L_x_340:
[----:B-1----:R1:W2:Y:S02]  /*11640*/  SYNCS.PHASECHK.TRANS64.TRYWAIT P0, [R6+URZ], R5 ;  /* 0x00000005060075a7 */ /* 0x0022a4000800017f */
[----:B--2---:R-:W-:Y:S05]  /*11650*/  @!P0 NANOSLEEP.SYNCS 0x989680 ;  /* 0x009896800000895d */ /* 0x004fea0003900000 */
[----:B------:R-:W2:Y:S02]  /*11660*/  @!P0 SYNCS.PHASECHK.TRANS64 P0, [R6+URZ], R5 ;  /* 0x00000005060085a7 */ /* 0x000ea4000800007f */
[----:B--2---:R-:W-:Y:S05]  /*11670*/  @!P0 BRA `(.L_x_340) ;  /* 0xfffffffc00f08947 */ /* 0x004fea000383ffff */
[----:B------:R-:W-:Y:S05]  /*11680*/  BRA `(.L_x_371) ;  /* 0xfffffff4007c7947 */ /* 0x000fea000383ffff */
.L_x_372:
[----:B------:R-:W-:-:S00]  /*11690*/  BRA `(.L_x_372) ;  /* 0xfffffffc00fc7947 */ /* 0x000fc0000383ffff */
[----:B------:R-:W-:-:S00]  /*116a0*/  NOP ;  /* 0x0000000000007918 */ /* 0x000fc00000000000 */
        /* <DEDUP_REMOVED lines=13> */
.L_x_373:


//--------------------- .nv.shared._ZN7cutlass13device_kernelINS_4gemm6kernel13GemmUniversalIN4cute5tupleIJiiiiEEENS1_10collective13CollectiveMmaINS1_37MainloopSm90TmaGmmaWarpSpecializedFP8ILi22ENS5_IJNS4_1CILi1EEENSA_ILi2EEESB_EEENS1_32KernelTmaWarpSpecializedPingpongEEENS5_IJNSA_ILi64EEENSA_ILi256EEENSA_ILi32EEEEEENS_12float_e4m3_tENS5_IJlSB_lEEESK_SL_NS4_8TiledMMAINS4_8MMA_AtomIJNS4_4SM904GMMA31MMA_64x256x32_F32E4M3E4M3_SS_TNILNSP_7ScaleInE1ELSR_1EEEEEENS4_6LayoutINS5_IJSB_SB_SB_EEENS5_IJNSA_ILi0EEESW_SW_EEEEENS5_IJNS4_10UnderscoreESZ_SZ_EEEEENS4_23SM90_TMA_LOAD_MULTICASTENS4_14ComposedLayoutINS4_7SwizzleILi1ELi4ELi3EEENS4_18smem_ptr_flag_bitsILi8EEENSU_INS5_IJNSA_ILi8EEESI_EEENS5_IJSI_SB_EEEEEEEvNS4_8identityENS4_13SM90_TMA_LOADES1C_vS1D_EENS_8epilogue10collective6detail29Sm90TmaWarpSpecializedAdapterINS1H_15DefaultEpilogueISK_SL_SL_NS1G_6thread17LinearCombinationISK_Li1EffLNS1L_9ScaleType4KindE0ELNS_15FloatRoundStyleE2ESK_EENS1_15EpilogueDefaultEEEEEvvEEEEvNT_6ParamsE --------------------------
	.section	.nv.shared._ZN7cutlass13device_kernelINS_4gemm6kernel13GemmUniversalIN4cute5tupleIJiiiiEEENS1_10collective13CollectiveMmaINS1_37MainloopSm90TmaGmmaWarpSpecializedFP8ILi22ENS5_IJNS4_1CILi1EEENSA_ILi2EEESB_EEENS1_32KernelTmaWarpSpecializedPingpongEEENS5_IJNSA_ILi64EEENSA_ILi256EEENSA_ILi32EEEEEENS_12float_e4m3_tENS5_IJlSB_lEEESK_SL_NS4_8TiledMMAINS4_8MMA_AtomIJNS4_4SM904GMMA31MMA_64x256x32_F32E4M3E4M3_SS_TNILNSP_7ScaleInE1ELSR_1EEEEEENS4_6LayoutINS5_IJSB_SB_SB_EEENS5_IJNSA_ILi0EEESW_SW_EEEEENS5_IJNS4_10UnderscoreESZ_SZ_EEEEENS4_23SM90_TMA_LOAD_MULTICASTENS4_14ComposedLayoutINS4_7SwizzleILi1ELi4ELi3EEENS4_18smem_ptr_flag_bitsILi8EEENSU_INS5_IJNSA_ILi8EEESI_EEENS5_IJSI_SB_EEEEEEEvNS4_8identityENS4_13SM90_TMA_LOADES1C_vS1D_EENS_8epilogue10collective6detail29Sm90TmaWarpSpecializedAdapterINS1H_15DefaultEpilogueISK_SL_SL_NS1G_6thread17LinearCombinationISK_Li1EffLNS1L_9ScaleType4KindE0ELNS_15FloatRoundStyleE2ESK_EENS1_15EpilogueDefaultEEEEEvvEEEEvNT_6ParamsE,"aw",@nobits
	.sectionflags	@""
	.align	16
	.zero		1024


//--------------------- .nv.shared.reserved.0     --------------------------
	.section	.nv.shared.reserved.0,"aw",@nobits
	.weak		__nv_reservedSMEM_offset_0_alias
	.size		__nv_reservedSMEM_offset_0_alias, 0, 0
	.other		__nv_reservedSMEM_offset_0_alias,@"STO_CUDA_RESERVED_SHARED STV_DEFAULT"
__nv_reservedSMEM_offset_0_alias:
	.zero		0


//--------------------- .nv.global                --------------------------
	.section	.nv.global,"aw",@nobits
.nv.global:
	.type		_ZN40_INTERNAL_a73cfa47_4_k_cu_f9d14ff4_286304cute1_E,@object
	.size		_ZN40_INTERNAL_a73cfa47_4_k_cu_f9d14ff4_286304cute1_E,(_ZN40_INTERNAL_a73cfa47_4_k_cu_f9d14ff4_286304cuda3std3__45__cpo6cbeginE - _ZN40_INTERNAL_a73cfa47_4_k_cu_f9d14ff4_286304cute1_E)
_ZN40_INTERNAL_a73cfa47_4_k_cu_f9d14ff4_286304cute1_E:
	.zero		1
	.type		_ZN40_INTERNAL_a73cfa47_4_k_cu_f9d14ff4_286304cuda3std3__45__cpo6cbeginE,@object
	.size		_ZN40_INTERNAL_a73cfa47_4_k_cu_f9d14ff4_286304cuda3std3__45__cpo6cbeginE,(_ZN40_INTERNAL_a73cfa47_4_k_cu_f9d14ff4_286304cuda3std3__48in_placeE - _ZN40_INTERNAL_a73cfa47_4_k_cu_f9d14ff4_286304cuda3std3__45__cpo6cbeginE)
_ZN40_INTERNAL_a73cfa47_4_k_cu_f9d14ff4_286304cuda3std3__45__cpo6cbeginE:
	.zero		1
	.type		_ZN40_INTERNAL_a73cfa47_4_k_cu_f9d14ff4_286304cuda3std3__48in_placeE,@object
	.size		_ZN40_INTERNAL_a73cfa47_4_k_cu_f9d14ff4_286304cuda3std3__48in_placeE,(_ZN40_INTERNAL_a73cfa47_4_k_cu_f9d14ff4_286304cuda3std6ranges3__45__cpo9iter_moveE - _ZN40_INTERNAL_a73cfa47_4_k_cu_f9d14ff4_286304cuda3std3__48in_placeE)
_ZN40_INTERNAL_a73cfa47_4_k_cu_f9d14ff4_286304cuda3std3__48in_placeE:
	.zero		1
	.type		_ZN40_INTERNAL_a73cfa47_4_k_cu_f9d14ff4_286304cuda3std6ranges3__45__cpo9iter_moveE,@object
	.size		_ZN40_INTERNAL_a73cfa47_4_k_cu_f9d14ff4_286304cuda3std6ranges3__45__cpo9iter_moveE,(_ZN40_INTERNAL_a73cfa47_4_k_cu_f9d14ff4_286304cuda3std3__45__cpo5beginE - _ZN40_INTERNAL_a73cfa47_4_k_cu_f9d14ff4_286304cuda3std6ranges3__45__cpo9iter_moveE)
_ZN40_INTERNAL_a73cfa47_4_k_cu_f9d14ff4_286304cuda3std6ranges3__45__cpo9iter_moveE:
	.zero		1
	.type		_ZN40_INTERNAL_a73cfa47_4_k_cu_f9d14ff4_286304cuda3std3__45__cpo5beginE,@object
	.size		_ZN40_INTERNAL_a73cfa47_4_k_cu_f9d14ff4_286304cuda3std3__45__cpo5beginE,(_ZN40_INTERNAL_a73cfa47_4_k_cu_f9d14ff4_286304cuda3std3__442_GLOBAL__N__a73cfa47_4_k_cu_f9d14ff4_286306ignoreE - _ZN40_INTERNAL_a73cfa47_4_k_cu_f9d14ff4_286304cuda3std3__45__cpo5beginE)
_ZN40_INTERNAL_a73cfa47_4_k_cu_f9d14ff4_286304cuda3std3__45__cpo5beginE:
	.zero		1
	.type		_ZN40_INTERNAL_a73cfa47_4_k_cu_f9d14ff4_286304cuda3std3__442_GLOBAL__N__a73cfa47_4_k_cu_f9d14ff4_286306ignoreE,@object
	.size		_ZN40_INTERNAL_a73cfa47_4_k_cu_f9d14ff4_286304cuda3std3__442_GLOBAL__N__a73cfa47_4_k_cu_f9d14ff4_286306ignoreE,(_ZN40_INTERNAL_a73cfa47_4_k_cu_f9d14ff4_286304cute7productE - _ZN40_INTERNAL_a73cfa47_4_k_cu_f9d14ff4_286304cuda3std3__442_GLOBAL__N__a73cfa47_4_k_cu_f9d14ff4_286306ignoreE)
_ZN40_INTERNAL_a73cfa47_4_k_cu_f9d14ff4_286304cuda3std3__442_GLOBAL__N__a73cfa47_4_k_cu_f9d14ff4_286306ignoreE:
	.zero		1
	.type		_ZN40_INTERNAL_a73cfa47_4_k_cu_f9d14ff4_286304cute7productE,@object
	.size		_ZN40_INTERNAL_a73cfa47_4_k_cu_f9d14ff4_286304cute7productE,(_ZN40_INTERNAL_a73cfa47_4_k_cu_f9d14ff4_286304cuda3std3__45__cpo3endE - _ZN40_INTERNAL_a73cfa47_4_k_cu_f9d14ff4_286304cute7productE)
_ZN40_INTERNAL_a73cfa47_4_k_cu_f9d14ff4_286304cute7productE:
	.zero		1
	.type		_ZN40_INTERNAL_a73cfa47_4_k_cu_f9d14ff4_286304cuda3std3__45__cpo3endE,@object
	.size		_ZN40_INTERNAL_a73cfa47_4_k_cu_f9d14ff4_286304cuda3std3__45__cpo3endE,(_ZN40_INTERNAL_a73cfa47_4_k_cu_f9d14ff4_286304cuda3std3__419piecewise_constructE - _ZN40_INTERNAL_a73cfa47_4_k_cu_f9d14ff4_286304cuda3std3__45__cpo3endE)
_ZN40_INTERNAL_a73cfa47_4_k_cu_f9d14ff4_286304cuda3std3__45__cpo3endE:
	.zero		1
	.type		_ZN40_INTERNAL_a73cfa47_4_k_cu_f9d14ff4_286304cuda3std3__419piecewise_constructE,@object
	.size		_ZN40_INTERNAL_a73cfa47_4_k_cu_f9d14ff4_286304cuda3std3__419piecewise_constructE,(_ZN40_INTERNAL_a73cfa47_4_k_cu_f9d14ff4_286304cuda3std3__45__cpo4cendE - _ZN40_INTERNAL_a73cfa47_4_k_cu_f9d14ff4_286304cuda3std3__419piecewise_constructE)
_ZN40_INTERNAL_a73cfa47_4_k_cu_f9d14ff4_286304cuda3std3__419piecewise_constructE:
	.zero		1
	.type		_ZN40_INTERNAL_a73cfa47_4_k_cu_f9d14ff4_286304cuda3std3__45__cpo4cendE,@object
	.size		_ZN40_INTERNAL_a73cfa47_4_k_cu_f9d14ff4_286304cuda3std3__45__cpo4cendE,(_ZN40_INTERNAL_a73cfa47_4_k_cu_f9d14ff4_286304cuda3std6ranges3__45__cpo4swapE - _ZN40_INTERNAL_a73cfa47_4_k_cu_f9d14ff4_286304cuda3std3__45__cpo4cendE)
_ZN40_INTERNAL_a73cfa47_4_k_cu_f9d14ff4_286304cuda3std3__45__cpo4cendE:
	.zero		1
	.type		_ZN40_INTERNAL_a73cfa47_4_k_cu_f9d14ff4_286304cuda3std6ranges3__45__cpo4swapE,@object
	.size		_ZN40_INTERNAL_a73cfa47_4_k_cu_f9d14ff4_286304cuda3std6ranges3__45__cpo4swapE,(.L_7 - _ZN40_INTERNAL_a73cfa47_4_k_cu_f9d14ff4_286304cuda3std6ranges3__45__cpo4swapE)
_ZN40_INTERNAL_a73cfa47_4_k_cu_f9d14ff4_286304cuda3std6ranges3__45__cpo4swapE:
	.zero		1
.L_7:


//--------------------- .nv.constant0._ZN7cutlass13device_kernelINS_4gemm6kernel13GemmUniversalIN4cute5tupleIJiiiiEEENS1_10collective13CollectiveMmaINS1_37MainloopSm90TmaGmmaWarpSpecializedFP8ILi22ENS5_IJNS4_1CILi1EEENSA_ILi2EEESB_EEENS1_32KernelTmaWarpSpecializedPingpongEEENS5_IJNSA_ILi64EEENSA_ILi256EEENSA_ILi32EEEEEENS_12float_e4m3_tENS5_IJlSB_lEEESK_SL_NS4_8TiledMMAINS4_8MMA_AtomIJNS4_4SM904GMMA31MMA_64x256x32_F32E4M3E4M3_SS_TNILNSP_7ScaleInE1ELSR_1EEEEEENS4_6LayoutINS5_IJSB_SB_SB_EEENS5_IJNSA_ILi0EEESW_SW_EEEEENS5_IJNS4_10UnderscoreESZ_SZ_EEEEENS4_23SM90_TMA_LOAD_MULTICASTENS4_14ComposedLayoutINS4_7SwizzleILi1ELi4ELi3EEENS4_18smem_ptr_flag_bitsILi8EEENSU_INS5_IJNSA_ILi8EEESI_EEENS5_IJSI_SB_EEEEEEEvNS4_8identityENS4_13SM90_TMA_LOADES1C_vS1D_EENS_8epilogue10collective6detail29Sm90TmaWarpSpecializedAdapterINS1H_15DefaultEpilogueISK_SL_SL_NS1G_6thread17LinearCombinationISK_Li1EffLNS1L_9ScaleType4KindE0ELNS_15FloatRoundStyleE2ESK_EENS1_15EpilogueDefaultEEEEEvvEEEEvNT_6ParamsE --------------------------
	.section	.nv.constant0._ZN7cutlass13device_kernelINS_4gemm6kernel13GemmUniversalIN4cute5tupleIJiiiiEEENS1_10collective13CollectiveMmaINS1_37MainloopSm90TmaGmmaWarpSpecializedFP8ILi22ENS5_IJNS4_1CILi1EEENSA_ILi2EEESB_EEENS1_32KernelTmaWarpSpecializedPingpongEEENS5_IJNSA_ILi64EEENSA_ILi256EEENSA_ILi32EEEEEENS_12float_e4m3_tENS5_IJlSB_lEEESK_SL_NS4_8TiledMMAINS4_8MMA_AtomIJNS4_4SM904GMMA31MMA_64x256x32_F32E4M3E4M3_SS_TNILNSP_7ScaleInE1ELSR_1EEEEEENS4_6LayoutINS5_IJSB_SB_SB_EEENS5_IJNSA_ILi0EEESW_SW_EEEEENS5_IJNS4_10UnderscoreESZ_SZ_EEEEENS4_23SM90_TMA_LOAD_MULTICASTENS4_14ComposedLayoutINS4_7SwizzleILi1ELi4ELi3EEENS4_18smem_ptr_flag_bitsILi8EEENSU_INS5_IJNSA_ILi8EEESI_EEENS5_IJSI_SB_EEEEEEEvNS4_8identityENS4_13SM90_TMA_LOADES1C_vS1D_EENS_8epilogue10collective6detail29Sm90TmaWarpSpecializedAdapterINS1H_15DefaultEpilogueISK_SL_SL_NS1G_6thread17LinearCombinationISK_Li1EffLNS1L_9ScaleType4KindE0ELNS_15FloatRoundStyleE2ESK_EENS1_15EpilogueDefaultEEEEEvvEEEEvNT_6ParamsE,"a",@progbits
	.sectionflags	@""
	.align	4
.nv.constant0._ZN7cutlass13device_kernelINS_4gemm6kernel13GemmUniversalIN4cute5tupleIJiiiiEEENS1_10collective13CollectiveMmaINS1_37MainloopSm90TmaGmmaWarpSpecializedFP8ILi22ENS5_IJNS4_1CILi1EEENSA_ILi2EEESB_EEENS1_32KernelTmaWarpSpecializedPingpongEEENS5_IJNSA_ILi64EEENSA_ILi256EEENSA_ILi32EEEEEENS_12float_e4m3_tENS5_IJlSB_lEEESK_SL_NS4_8TiledMMAINS4_8MMA_AtomIJNS4_4SM904GMMA31MMA_64x256x32_F32E4M3E4M3_SS_TNILNSP_7ScaleInE1ELSR_1EEEEEENS4_6LayoutINS5_IJSB_SB_SB_EEENS5_IJNSA_ILi0EEESW_SW_EEEEENS5_IJNS4_10UnderscoreESZ_SZ_EEEEENS4_23SM90_TMA_LOAD_MULTICASTENS4_14ComposedLayoutINS4_7SwizzleILi1ELi4ELi3EEENS4_18smem_ptr_flag_bitsILi8EEENSU_INS5_IJNSA_ILi8EEESI_EEENS5_IJSI_SB_EEEEEEEvNS4_8identityENS4_13SM90_TMA_LOADES1C_vS1D_EENS_8epilogue10collective6detail29Sm90TmaWarpSpecializedAdapterINS1H_15DefaultEpilogueISK_SL_SL_NS1G_6thread17LinearCombinationISK_Li1EffLNS1L_9ScaleType4KindE0ELNS_15FloatRoundStyleE2ESK_EENS1_15EpilogueDefaultEEEEEvvEEEEvNT_6ParamsE:
	.zero		1664


//--------------------- SYMBOLS --------------------------

	.type		.nv.reservedSmem.offset0,@object
	.size		.nv.reservedSmem.offset0,0x4
